//
// Generated by NVIDIA NVVM Compiler
//
// Compiler Build ID: CL-36424714
// Cuda compilation tools, release 13.0, V13.0.88
// Based on NVVM 20.0.0
//

.version 9.0
.target sm_100
.address_size 64

	// .globl	_Z14deflate_kernelIiEvPKT_PKiiPS0_
.global .align 1 .b8 _ZN30_INTERNAL_e352b8c3_4_k_cu_main4cuda3std3__45__cpo5beginE[1];
.global .align 1 .b8 _ZN30_INTERNAL_e352b8c3_4_k_cu_main4cuda3std3__45__cpo3endE[1];
.global .align 1 .b8 _ZN30_INTERNAL_e352b8c3_4_k_cu_main4cuda3std3__45__cpo6cbeginE[1];
.global .align 1 .b8 _ZN30_INTERNAL_e352b8c3_4_k_cu_main4cuda3std3__45__cpo4cendE[1];
.global .align 1 .b8 _ZN30_INTERNAL_e352b8c3_4_k_cu_main4cuda3std3__45__cpo6rbeginE[1];
.global .align 1 .b8 _ZN30_INTERNAL_e352b8c3_4_k_cu_main4cuda3std3__45__cpo4rendE[1];
.global .align 1 .b8 _ZN30_INTERNAL_e352b8c3_4_k_cu_main4cuda3std3__45__cpo7crbeginE[1];
.global .align 1 .b8 _ZN30_INTERNAL_e352b8c3_4_k_cu_main4cuda3std3__45__cpo5crendE[1];
.global .align 1 .b8 _ZN30_INTERNAL_e352b8c3_4_k_cu_main4cuda3std3__432_GLOBAL__N__e352b8c3_4_k_cu_main6ignoreE[1];
.global .align 1 .b8 _ZN30_INTERNAL_e352b8c3_4_k_cu_main4cuda3std3__419piecewise_constructE[1];
.global .align 1 .b8 _ZN30_INTERNAL_e352b8c3_4_k_cu_main4cuda3std3__48in_placeE[1];
.global .align 1 .b8 _ZN30_INTERNAL_e352b8c3_4_k_cu_main4cuda3std3__420unreachable_sentinelE[1];
.global .align 1 .b8 _ZN30_INTERNAL_e352b8c3_4_k_cu_main4cuda3std3__47nulloptE[1];
.global .align 1 .b8 _ZN30_INTERNAL_e352b8c3_4_k_cu_main4cuda3std3__48unexpectE[1];
.global .align 1 .b8 _ZN30_INTERNAL_e352b8c3_4_k_cu_main4cuda3std6ranges3__45__cpo4swapE[1];
.global .align 1 .b8 _ZN30_INTERNAL_e352b8c3_4_k_cu_main4cuda3std6ranges3__45__cpo9iter_moveE[1];
.global .align 1 .b8 _ZN30_INTERNAL_e352b8c3_4_k_cu_main4cuda3std6ranges3__45__cpo5beginE[1];
.global .align 1 .b8 _ZN30_INTERNAL_e352b8c3_4_k_cu_main4cuda3std6ranges3__45__cpo3endE[1];
.global .align 1 .b8 _ZN30_INTERNAL_e352b8c3_4_k_cu_main4cuda3std6ranges3__45__cpo6cbeginE[1];
.global .align 1 .b8 _ZN30_INTERNAL_e352b8c3_4_k_cu_main4cuda3std6ranges3__45__cpo4cendE[1];
.global .align 1 .b8 _ZN30_INTERNAL_e352b8c3_4_k_cu_main4cuda3std6ranges3__45__cpo7advanceE[1];
.global .align 1 .b8 _ZN30_INTERNAL_e352b8c3_4_k_cu_main4cuda3std6ranges3__45__cpo9iter_swapE[1];
.global .align 1 .b8 _ZN30_INTERNAL_e352b8c3_4_k_cu_main4cuda3std6ranges3__45__cpo4nextE[1];
.global .align 1 .b8 _ZN30_INTERNAL_e352b8c3_4_k_cu_main4cuda3std6ranges3__45__cpo4prevE[1];
.global .align 1 .b8 _ZN30_INTERNAL_e352b8c3_4_k_cu_main4cuda3std6ranges3__45__cpo4dataE[1];
.global .align 1 .b8 _ZN30_INTERNAL_e352b8c3_4_k_cu_main4cuda3std6ranges3__45__cpo5cdataE[1];
.global .align 1 .b8 _ZN30_INTERNAL_e352b8c3_4_k_cu_main4cuda3std6ranges3__45__cpo4sizeE[1];
.global .align 1 .b8 _ZN30_INTERNAL_e352b8c3_4_k_cu_main4cuda3std6ranges3__45__cpo5ssizeE[1];
.global .align 1 .b8 _ZN30_INTERNAL_e352b8c3_4_k_cu_main4cuda3std6ranges3__45__cpo8distanceE[1];
.global .align 1 .b8 _ZN30_INTERNAL_e352b8c3_4_k_cu_main6thrust24THRUST_300001_SM_1000_NS8cuda_cub3parE[1];
.global .align 1 .b8 _ZN30_INTERNAL_e352b8c3_4_k_cu_main6thrust24THRUST_300001_SM_1000_NS8cuda_cub10par_nosyncE[1];
.global .align 1 .b8 _ZN30_INTERNAL_e352b8c3_4_k_cu_main6thrust24THRUST_300001_SM_1000_NS6system6detail10sequential3seqE[1];
.global .align 1 .b8 _ZN30_INTERNAL_e352b8c3_4_k_cu_main6thrust24THRUST_300001_SM_1000_NS6system3cpp3parE[1];
.global .align 1 .b8 _ZN30_INTERNAL_e352b8c3_4_k_cu_main6thrust24THRUST_300001_SM_1000_NS12placeholders2_1E[1];
.global .align 1 .b8 _ZN30_INTERNAL_e352b8c3_4_k_cu_main6thrust24THRUST_300001_SM_1000_NS12placeholders2_2E[1];
.global .align 1 .b8 _ZN30_INTERNAL_e352b8c3_4_k_cu_main6thrust24THRUST_300001_SM_1000_NS12placeholders2_3E[1];
.global .align 1 .b8 _ZN30_INTERNAL_e352b8c3_4_k_cu_main6thrust24THRUST_300001_SM_1000_NS12placeholders2_4E[1];
.global .align 1 .b8 _ZN30_INTERNAL_e352b8c3_4_k_cu_main6thrust24THRUST_300001_SM_1000_NS12placeholders2_5E[1];
.global .align 1 .b8 _ZN30_INTERNAL_e352b8c3_4_k_cu_main6thrust24THRUST_300001_SM_1000_NS12placeholders2_6E[1];
.global .align 1 .b8 _ZN30_INTERNAL_e352b8c3_4_k_cu_main6thrust24THRUST_300001_SM_1000_NS12placeholders2_7E[1];
.global .align 1 .b8 _ZN30_INTERNAL_e352b8c3_4_k_cu_main6thrust24THRUST_300001_SM_1000_NS12placeholders2_8E[1];
.global .align 1 .b8 _ZN30_INTERNAL_e352b8c3_4_k_cu_main6thrust24THRUST_300001_SM_1000_NS12placeholders2_9E[1];
.global .align 1 .b8 _ZN30_INTERNAL_e352b8c3_4_k_cu_main6thrust24THRUST_300001_SM_1000_NS12placeholders3_10E[1];
.global .align 1 .b8 _ZN30_INTERNAL_e352b8c3_4_k_cu_main6thrust24THRUST_300001_SM_1000_NS3seqE[1];
.global .align 1 .b8 _ZN30_INTERNAL_e352b8c3_4_k_cu_main6thrust24THRUST_300001_SM_1000_NS6deviceE[1];

.visible .entry _Z14deflate_kernelIiEvPKT_PKiiPS0_(
	.param .u64 .ptr .align 1 _Z14deflate_kernelIiEvPKT_PKiiPS0__param_0,
	.param .u64 .ptr .align 1 _Z14deflate_kernelIiEvPKT_PKiiPS0__param_1,
	.param .u32 _Z14deflate_kernelIiEvPKT_PKiiPS0__param_2,
	.param .u64 .ptr .align 1 _Z14deflate_kernelIiEvPKT_PKiiPS0__param_3
)
{
	.reg .pred 	%p<3>;
	.reg .b32 	%r<13>;
	.reg .b64 	%rd<12>;

	ld.param.u64 	%rd4, [_Z14deflate_kernelIiEvPKT_PKiiPS0__param_0];
	ld.param.u64 	%rd5, [_Z14deflate_kernelIiEvPKT_PKiiPS0__param_1];
	ld.param.u32 	%r6, [_Z14deflate_kernelIiEvPKT_PKiiPS0__param_2];
	ld.param.u64 	%rd6, [_Z14deflate_kernelIiEvPKT_PKiiPS0__param_3];
	mov.u32 	%r7, %ctaid.x;
	mov.u32 	%r1, %ntid.x;
	mov.u32 	%r8, %tid.x;
	mad.lo.s32 	%r12, %r7, %r1, %r8;
	setp.ge.s32 	%p1, %r12, %r6;
	@%p1 bra 	$L__BB0_3;
	mov.u32 	%r9, %nctaid.x;
	mul.lo.s32 	%r3, %r1, %r9;
	cvta.to.global.u64 	%rd1, %rd5;
	cvta.to.global.u64 	%rd2, %rd4;
	cvta.to.global.u64 	%rd3, %rd6;
$L__BB0_2:
	mul.wide.s32 	%rd7, %r12, 4;
	add.s64 	%rd8, %rd1, %rd7;
	ld.global.u32 	%r10, [%rd8];
	mul.wide.s32 	%rd9, %r10, 4;
	add.s64 	%rd10, %rd2, %rd9;
	ld.global.u32 	%r11, [%rd10];
	add.s64 	%rd11, %rd3, %rd7;
	st.global.u32 	[%rd11], %r11;
	add.s32 	%r12, %r12, %r3;
	setp.lt.s32 	%p2, %r12, %r6;
	@%p2 bra 	$L__BB0_2;
$L__BB0_3:
	ret;

}
	// .globl	_Z24deflate_to_struct_kernelIiEvPKT_P9ContainerIS0_Ei
.visible .entry _Z24deflate_to_struct_kernelIiEvPKT_P9ContainerIS0_Ei(
	.param .u64 .ptr .align 1 _Z24deflate_to_struct_kernelIiEvPKT_P9ContainerIS0_Ei_param_0,
	.param .u64 .ptr .align 1 _Z24deflate_to_struct_kernelIiEvPKT_P9ContainerIS0_Ei_param_1,
	.param .u32 _Z24deflate_to_struct_kernelIiEvPKT_P9ContainerIS0_Ei_param_2
)
{
	.reg .pred 	%p<3>;
	.reg .b32 	%r<13>;
	.reg .b64 	%rd<9>;

	ld.param.u64 	%rd3, [_Z24deflate_to_struct_kernelIiEvPKT_P9ContainerIS0_Ei_param_0];
	ld.param.u64 	%rd4, [_Z24deflate_to_struct_kernelIiEvPKT_P9ContainerIS0_Ei_param_1];
	ld.param.u32 	%r6, [_Z24deflate_to_struct_kernelIiEvPKT_P9ContainerIS0_Ei_param_2];
	mov.u32 	%r7, %ctaid.x;
	mov.u32 	%r1, %ntid.x;
	mov.u32 	%r8, %tid.x;
	mad.lo.s32 	%r12, %r7, %r1, %r8;
	setp.ge.s32 	%p1, %r12, %r6;
	@%p1 bra 	$L__BB1_3;
	mov.u32 	%r9, %nctaid.x;
	mul.lo.s32 	%r3, %r1, %r9;
	cvta.to.global.u64 	%rd1, %rd4;
	cvta.to.global.u64 	%rd2, %rd3;
$L__BB1_2:
	mul.wide.s32 	%rd5, %r12, 8;
	add.s64 	%rd6, %rd1, %rd5;
	ld.global.u32 	%r10, [%rd6];
	mul.wide.s32 	%rd7, %r10, 4;
	add.s64 	%rd8, %rd2, %rd7;
	ld.global.u32 	%r11, [%rd8];
	st.global.u32 	[%rd6+4], %r11;
	add.s32 	%r12, %r12, %r3;
	setp.lt.s32 	%p2, %r12, %r6;
	@%p2 bra 	$L__BB1_2;
$L__BB1_3:
	ret;

}
	// .globl	_ZN3cub18CUB_300001_SM_10006detail11EmptyKernelIvEEvv
.visible .entry _ZN3cub18CUB_300001_SM_10006detail11EmptyKernelIvEEvv()
{


	ret;

}
	// .globl	_ZN3cub18CUB_300001_SM_10006detail8for_each13static_kernelINS2_12policy_hub_t12policy_500_tEmN6thrust24THRUST_300001_SM_1000_NS8cuda_cub20__uninitialized_fill7functorINS7_10device_ptrIiEEiEEEEvT0_T1_
.visible .entry _ZN3cub18CUB_300001_SM_10006detail8for_each13static_kernelINS2_12policy_hub_t12policy_500_tEmN6thrust24THRUST_300001_SM_1000_NS8cuda_cub20__uninitialized_fill7functorINS7_10device_ptrIiEEiEEEEvT0_T1_(
	.param .u64 _ZN3cub18CUB_300001_SM_10006detail8for_each13static_kernelINS2_12policy_hub_t12policy_500_tEmN6thrust24THRUST_300001_SM_1000_NS8cuda_cub20__uninitialized_fill7functorINS7_10device_ptrIiEEiEEEEvT0_T1__param_0,
	.param .align 8 .b8 _ZN3cub18CUB_300001_SM_10006detail8for_each13static_kernelINS2_12policy_hub_t12policy_500_tEmN6thrust24THRUST_300001_SM_1000_NS8cuda_cub20__uninitialized_fill7functorINS7_10device_ptrIiEEiEEEEvT0_T1__param_1[16]
)
.maxntid 256
{
	.reg .pred 	%p<4>;
	.reg .b16 	%rs<5>;
	.reg .b32 	%r<12>;
	.reg .b64 	%rd<16>;

	ld.param.u32 	%r3, [_ZN3cub18CUB_300001_SM_10006detail8for_each13static_kernelINS2_12policy_hub_t12policy_500_tEmN6thrust24THRUST_300001_SM_1000_NS8cuda_cub20__uninitialized_fill7functorINS7_10device_ptrIiEEiEEEEvT0_T1__param_1+8];
	ld.param.u64 	%rd4, [_ZN3cub18CUB_300001_SM_10006detail8for_each13static_kernelINS2_12policy_hub_t12policy_500_tEmN6thrust24THRUST_300001_SM_1000_NS8cuda_cub20__uninitialized_fill7functorINS7_10device_ptrIiEEiEEEEvT0_T1__param_1];
	ld.param.u64 	%rd5, [_ZN3cub18CUB_300001_SM_10006detail8for_each13static_kernelINS2_12policy_hub_t12policy_500_tEmN6thrust24THRUST_300001_SM_1000_NS8cuda_cub20__uninitialized_fill7functorINS7_10device_ptrIiEEiEEEEvT0_T1__param_0];
	mov.u32 	%r9, %ctaid.x;
	mul.wide.u32 	%rd1, %r9, 512;
	sub.s64 	%rd2, %rd5, %rd1;
	setp.lt.u64 	%p1, %rd2, 512;
	@%p1 bra 	$L__BB3_2;
	mov.u32 	%r11, %tid.x;
	cvta.to.global.u64 	%rd11, %rd4;
	cvt.u64.u32 	%rd12, %r11;
	add.s64 	%rd13, %rd1, %rd12;
	shl.b64 	%rd14, %rd13, 2;
	add.s64 	%rd15, %rd11, %rd14;
	st.global.u32 	[%rd15], %r3;
	st.global.u32 	[%rd15+1024], %r3;
	bra.uni 	$L__BB3_6;
$L__BB3_2:
	cvta.to.global.u64 	%rd6, %rd4;
	mov.u32 	%r2, %tid.x;
	cvt.u64.u32 	%rd7, %r2;
	setp.le.u64 	%p2, %rd2, %rd7;
	add.s64 	%rd8, %rd1, %rd7;
	shl.b64 	%rd9, %rd8, 2;
	add.s64 	%rd3, %rd6, %rd9;
	@%p2 bra 	$L__BB3_4;
	st.global.u32 	[%rd3], %r3;
$L__BB3_4:
	add.s32 	%r10, %r2, 256;
	cvt.u64.u32 	%rd10, %r10;
	setp.le.u64 	%p3, %rd2, %rd10;
	@%p3 bra 	$L__BB3_6;
	st.global.u32 	[%rd3+1024], %r3;
$L__BB3_6:
	ret;

}
	// .globl	_ZN3cub18CUB_300001_SM_10006detail8for_each13static_kernelINS2_12policy_hub_t12policy_500_tElN6thrust24THRUST_300001_SM_1000_NS8cuda_cub6__fill7functorINS7_6detail15normal_iteratorINS7_10device_ptrIiEEEEiEEEEvT0_T1_
.visible .entry _ZN3cub18CUB_300001_SM_10006detail8for_each13static_kernelINS2_12policy_hub_t12policy_500_tElN6thrust24THRUST_300001_SM_1000_NS8cuda_cub6__fill7functorINS7_6detail15normal_iteratorINS7_10device_ptrIiEEEEiEEEEvT0_T1_(
	.param .u64 _ZN3cub18CUB_300001_SM_10006detail8for_each13static_kernelINS2_12policy_hub_t12policy_500_tElN6thrust24THRUST_300001_SM_1000_NS8cuda_cub6__fill7functorINS7_6detail15normal_iteratorINS7_10device_ptrIiEEEEiEEEEvT0_T1__param_0,
	.param .align 8 .b8 _ZN3cub18CUB_300001_SM_10006detail8for_each13static_kernelINS2_12policy_hub_t12policy_500_tElN6thrust24THRUST_300001_SM_1000_NS8cuda_cub6__fill7functorINS7_6detail15normal_iteratorINS7_10device_ptrIiEEEEiEEEEvT0_T1__param_1[16]
)
.maxntid 256
{
	.reg .pred 	%p<4>;
	.reg .b16 	%rs<5>;
	.reg .b32 	%r<12>;
	.reg .b64 	%rd<17>;

	ld.param.u32 	%r3, [_ZN3cub18CUB_300001_SM_10006detail8for_each13static_kernelINS2_12policy_hub_t12policy_500_tElN6thrust24THRUST_300001_SM_1000_NS8cuda_cub6__fill7functorINS7_6detail15normal_iteratorINS7_10device_ptrIiEEEEiEEEEvT0_T1__param_1+8];
	ld.param.u64 	%rd5, [_ZN3cub18CUB_300001_SM_10006detail8for_each13static_kernelINS2_12policy_hub_t12policy_500_tElN6thrust24THRUST_300001_SM_1000_NS8cuda_cub6__fill7functorINS7_6detail15normal_iteratorINS7_10device_ptrIiEEEEiEEEEvT0_T1__param_1];
	ld.param.u64 	%rd6, [_ZN3cub18CUB_300001_SM_10006detail8for_each13static_kernelINS2_12policy_hub_t12policy_500_tElN6thrust24THRUST_300001_SM_1000_NS8cuda_cub6__fill7functorINS7_6detail15normal_iteratorINS7_10device_ptrIiEEEEiEEEEvT0_T1__param_0];
	mov.u32 	%r9, %ctaid.x;
	mul.wide.u32 	%rd1, %r9, 512;
	sub.s64 	%rd2, %rd6, %rd1;
	setp.lt.s64 	%p1, %rd2, 512;
	@%p1 bra 	$L__BB4_2;
	mov.u32 	%r11, %tid.x;
	cvta.to.global.u64 	%rd12, %rd5;
	cvt.u64.u32 	%rd13, %r11;
	add.s64 	%rd14, %rd1, %rd13;
	shl.b64 	%rd15, %rd14, 2;
	add.s64 	%rd16, %rd12, %rd15;
	st.global.u32 	[%rd16], %r3;
	st.global.u32 	[%rd16+1024], %r3;
	bra.uni 	$L__BB4_6;
$L__BB4_2:
	cvta.to.global.u64 	%rd7, %rd5;
	mov.u32 	%r2, %tid.x;
	cvt.s64.s32 	%rd3, %rd2;
	cvt.u64.u32 	%rd8, %r2;
	setp.le.s64 	%p2, %rd3, %rd8;
	add.s64 	%rd9, %rd1, %rd8;
	shl.b64 	%rd10, %rd9, 2;
	add.s64 	%rd4, %rd7, %rd10;
	@%p2 bra 	$L__BB4_4;
	st.global.u32 	[%rd4], %r3;
$L__BB4_4:
	add.s32 	%r10, %r2, 256;
	cvt.u64.u32 	%rd11, %r10;
	setp.le.s64 	%p3, %rd3, %rd11;
	@%p3 bra 	$L__BB4_6;
	st.global.u32 	[%rd4+1024], %r3;
$L__BB4_6:
	ret;

}
	// .globl	_ZN3cub18CUB_300001_SM_10006detail9transform16transform_kernelINS2_10policy_hubILb1EN4cuda3std3__45tupleIJN6thrust24THRUST_300001_SM_1000_NS20permutation_iteratorINSA_6detail15normal_iteratorINSA_10device_ptrIiEEEESG_EEEEEE10policy1000EiNS7_10__identityESG_JSH_EEEvT0_iT1_T2_DpNS2_10kernel_argIT3_EE
.visible .entry _ZN3cub18CUB_300001_SM_10006detail9transform16transform_kernelINS2_10policy_hubILb1EN4cuda3std3__45tupleIJN6thrust24THRUST_300001_SM_1000_NS20permutation_iteratorINSA_6detail15normal_iteratorINSA_10device_ptrIiEEEESG_EEEEEE10policy1000EiNS7_10__identityESG_JSH_EEEvT0_iT1_T2_DpNS2_10kernel_argIT3_EE(
	.param .u32 _ZN3cub18CUB_300001_SM_10006detail9transform16transform_kernelINS2_10policy_hubILb1EN4cuda3std3__45tupleIJN6thrust24THRUST_300001_SM_1000_NS20permutation_iteratorINSA_6detail15normal_iteratorINSA_10device_ptrIiEEEESG_EEEEEE10policy1000EiNS7_10__identityESG_JSH_EEEvT0_iT1_T2_DpNS2_10kernel_argIT3_EE_param_0,
	.param .u32 _ZN3cub18CUB_300001_SM_10006detail9transform16transform_kernelINS2_10policy_hubILb1EN4cuda3std3__45tupleIJN6thrust24THRUST_300001_SM_1000_NS20permutation_iteratorINSA_6detail15normal_iteratorINSA_10device_ptrIiEEEESG_EEEEEE10policy1000EiNS7_10__identityESG_JSH_EEEvT0_iT1_T2_DpNS2_10kernel_argIT3_EE_param_1,
	.param .align 1 .b8 _ZN3cub18CUB_300001_SM_10006detail9transform16transform_kernelINS2_10policy_hubILb1EN4cuda3std3__45tupleIJN6thrust24THRUST_300001_SM_1000_NS20permutation_iteratorINSA_6detail15normal_iteratorINSA_10device_ptrIiEEEESG_EEEEEE10policy1000EiNS7_10__identityESG_JSH_EEEvT0_iT1_T2_DpNS2_10kernel_argIT3_EE_param_2[1],
	.param .align 8 .b8 _ZN3cub18CUB_300001_SM_10006detail9transform16transform_kernelINS2_10policy_hubILb1EN4cuda3std3__45tupleIJN6thrust24THRUST_300001_SM_1000_NS20permutation_iteratorINSA_6detail15normal_iteratorINSA_10device_ptrIiEEEESG_EEEEEE10policy1000EiNS7_10__identityESG_JSH_EEEvT0_iT1_T2_DpNS2_10kernel_argIT3_EE_param_3[8],
	.param .align 8 .b8 _ZN3cub18CUB_300001_SM_10006detail9transform16transform_kernelINS2_10policy_hubILb1EN4cuda3std3__45tupleIJN6thrust24THRUST_300001_SM_1000_NS20permutation_iteratorINSA_6detail15normal_iteratorINSA_10device_ptrIiEEEESG_EEEEEE10policy1000EiNS7_10__identityESG_JSH_EEEvT0_iT1_T2_DpNS2_10kernel_argIT3_EE_param_4[16]
)
.maxntid 128
{
	.reg .pred 	%p<35>;
	.reg .b32 	%r<168>;
	.reg .b64 	%rd<147>;

	ld.param.u32 	%r45, [_ZN3cub18CUB_300001_SM_10006detail9transform16transform_kernelINS2_10policy_hubILb1EN4cuda3std3__45tupleIJN6thrust24THRUST_300001_SM_1000_NS20permutation_iteratorINSA_6detail15normal_iteratorINSA_10device_ptrIiEEEESG_EEEEEE10policy1000EiNS7_10__identityESG_JSH_EEEvT0_iT1_T2_DpNS2_10kernel_argIT3_EE_param_0];
	ld.param.u64 	%rd13, [_ZN3cub18CUB_300001_SM_10006detail9transform16transform_kernelINS2_10policy_hubILb1EN4cuda3std3__45tupleIJN6thrust24THRUST_300001_SM_1000_NS20permutation_iteratorINSA_6detail15normal_iteratorINSA_10device_ptrIiEEEESG_EEEEEE10policy1000EiNS7_10__identityESG_JSH_EEEvT0_iT1_T2_DpNS2_10kernel_argIT3_EE_param_4+8];
	ld.param.u64 	%rd14, [_ZN3cub18CUB_300001_SM_10006detail9transform16transform_kernelINS2_10policy_hubILb1EN4cuda3std3__45tupleIJN6thrust24THRUST_300001_SM_1000_NS20permutation_iteratorINSA_6detail15normal_iteratorINSA_10device_ptrIiEEEESG_EEEEEE10policy1000EiNS7_10__identityESG_JSH_EEEvT0_iT1_T2_DpNS2_10kernel_argIT3_EE_param_4];
	ld.param.u64 	%rd15, [_ZN3cub18CUB_300001_SM_10006detail9transform16transform_kernelINS2_10policy_hubILb1EN4cuda3std3__45tupleIJN6thrust24THRUST_300001_SM_1000_NS20permutation_iteratorINSA_6detail15normal_iteratorINSA_10device_ptrIiEEEESG_EEEEEE10policy1000EiNS7_10__identityESG_JSH_EEEvT0_iT1_T2_DpNS2_10kernel_argIT3_EE_param_3];
	ld.param.u32 	%r44, [_ZN3cub18CUB_300001_SM_10006detail9transform16transform_kernelINS2_10policy_hubILb1EN4cuda3std3__45tupleIJN6thrust24THRUST_300001_SM_1000_NS20permutation_iteratorINSA_6detail15normal_iteratorINSA_10device_ptrIiEEEESG_EEEEEE10policy1000EiNS7_10__identityESG_JSH_EEEvT0_iT1_T2_DpNS2_10kernel_argIT3_EE_param_1];
	cvta.to.global.u64 	%rd1, %rd15;
	cvta.to.global.u64 	%rd2, %rd14;
	cvta.to.global.u64 	%rd3, %rd13;
	shl.b32 	%r46, %r44, 7;
	mov.u32 	%r47, %ctaid.x;
	mul.lo.s32 	%r1, %r46, %r47;
	sub.s32 	%r48, %r45, %r1;
	min.s32 	%r2, %r46, %r48;
	mul.wide.s32 	%rd16, %r1, 4;
	add.s64 	%rd4, %rd2, %rd16;
	add.s64 	%rd5, %rd1, %rd16;
	setp.gt.s32 	%p1, %r46, %r48;
	@%p1 bra 	$L__BB5_14;
	setp.lt.s32 	%p2, %r44, 1;
	@%p2 bra 	$L__BB5_55;
	mov.u32 	%r3, %tid.x;
	and.b32  	%r4, %r44, 15;
	setp.lt.u32 	%p3, %r44, 16;
	mov.b32 	%r163, 0;
	@%p3 bra 	$L__BB5_5;
	and.b32  	%r163, %r44, 2147483632;
	neg.s32 	%r158, %r163;
	add.s32 	%r157, %r3, 1152;
	mul.wide.u32 	%rd146, %r3, 4;
$L__BB5_4:
	.pragma "nounroll";
	mul.wide.s32 	%rd17, %r157, 4;
	add.s64 	%rd18, %rd17, 1536;
	add.s64 	%rd19, %rd4, %rd146;
	ld.global.u32 	%r50, [%rd19];
	mul.wide.s32 	%rd20, %r50, 4;
	add.s64 	%rd21, %rd3, %rd20;
	add.s64 	%rd22, %rd5, %rd146;
	ld.global.u32 	%r51, [%rd21];
	st.global.u32 	[%rd22], %r51;
	ld.global.u32 	%r52, [%rd19+512];
	mul.wide.s32 	%rd23, %r52, 4;
	add.s64 	%rd24, %rd3, %rd23;
	ld.global.u32 	%r53, [%rd24];
	st.global.u32 	[%rd22+512], %r53;
	ld.global.u32 	%r54, [%rd19+1024];
	mul.wide.s32 	%rd25, %r54, 4;
	add.s64 	%rd26, %rd3, %rd25;
	ld.global.u32 	%r55, [%rd26];
	st.global.u32 	[%rd22+1024], %r55;
	ld.global.u32 	%r56, [%rd19+1536];
	mul.wide.s32 	%rd27, %r56, 4;
	add.s64 	%rd28, %rd3, %rd27;
	ld.global.u32 	%r57, [%rd28];
	st.global.u32 	[%rd22+1536], %r57;
	ld.global.u32 	%r58, [%rd19+2048];
	mul.wide.s32 	%rd29, %r58, 4;
	add.s64 	%rd30, %rd3, %rd29;
	ld.global.u32 	%r59, [%rd30];
	st.global.u32 	[%rd22+2048], %r59;
	ld.global.u32 	%r60, [%rd19+2560];
	mul.wide.s32 	%rd31, %r60, 4;
	add.s64 	%rd32, %rd3, %rd31;
	ld.global.u32 	%r61, [%rd32];
	st.global.u32 	[%rd22+2560], %r61;
	ld.global.u32 	%r62, [%rd19+3072];
	mul.wide.s32 	%rd33, %r62, 4;
	add.s64 	%rd34, %rd3, %rd33;
	ld.global.u32 	%r63, [%rd34];
	st.global.u32 	[%rd22+3072], %r63;
	ld.global.u32 	%r64, [%rd19+3584];
	mul.wide.s32 	%rd35, %r64, 4;
	add.s64 	%rd36, %rd3, %rd35;
	ld.global.u32 	%r65, [%rd36];
	st.global.u32 	[%rd22+3584], %r65;
	ld.global.u32 	%r66, [%rd19+4096];
	mul.wide.s32 	%rd37, %r66, 4;
	add.s64 	%rd38, %rd3, %rd37;
	ld.global.u32 	%r67, [%rd38];
	st.global.u32 	[%rd22+4096], %r67;
	add.s64 	%rd39, %rd4, %rd18;
	ld.global.u32 	%r68, [%rd39+-1536];
	mul.wide.s32 	%rd40, %r68, 4;
	add.s64 	%rd41, %rd3, %rd40;
	add.s64 	%rd42, %rd5, %rd18;
	ld.global.u32 	%r69, [%rd41];
	st.global.u32 	[%rd42+-1536], %r69;
	ld.global.u32 	%r70, [%rd39+-1024];
	mul.wide.s32 	%rd43, %r70, 4;
	add.s64 	%rd44, %rd3, %rd43;
	ld.global.u32 	%r71, [%rd44];
	st.global.u32 	[%rd42+-1024], %r71;
	ld.global.u32 	%r72, [%rd39+-512];
	mul.wide.s32 	%rd45, %r72, 4;
	add.s64 	%rd46, %rd3, %rd45;
	ld.global.u32 	%r73, [%rd46];
	st.global.u32 	[%rd42+-512], %r73;
	ld.global.u32 	%r74, [%rd39];
	mul.wide.s32 	%rd47, %r74, 4;
	add.s64 	%rd48, %rd3, %rd47;
	ld.global.u32 	%r75, [%rd48];
	st.global.u32 	[%rd42], %r75;
	ld.global.u32 	%r76, [%rd39+512];
	mul.wide.s32 	%rd49, %r76, 4;
	add.s64 	%rd50, %rd3, %rd49;
	ld.global.u32 	%r77, [%rd50];
	st.global.u32 	[%rd42+512], %r77;
	ld.global.u32 	%r78, [%rd39+1024];
	mul.wide.s32 	%rd51, %r78, 4;
	add.s64 	%rd52, %rd3, %rd51;
	ld.global.u32 	%r79, [%rd52];
	st.global.u32 	[%rd42+1024], %r79;
	ld.global.u32 	%r80, [%rd39+1536];
	mul.wide.s32 	%rd53, %r80, 4;
	add.s64 	%rd54, %rd3, %rd53;
	ld.global.u32 	%r81, [%rd54];
	st.global.u32 	[%rd42+1536], %r81;
	add.s32 	%r158, %r158, 16;
	add.s32 	%r157, %r157, 2048;
	add.s64 	%rd146, %rd146, 8192;
	setp.eq.s32 	%p4, %r158, 0;
	@%p4 bra 	$L__BB5_5;
	bra.uni 	$L__BB5_4;
$L__BB5_5:
	setp.eq.s32 	%p5, %r4, 0;
	@%p5 bra 	$L__BB5_55;
	and.b32  	%r32, %r44, 7;
	setp.lt.u32 	%p6, %r4, 8;
	@%p6 bra 	$L__BB5_8;
	shl.b32 	%r82, %r163, 7;
	add.s32 	%r83, %r82, %r3;
	mul.wide.s32 	%rd55, %r83, 4;
	add.s64 	%rd56, %rd4, %rd55;
	ld.global.u32 	%r84, [%rd56];
	mul.wide.s32 	%rd57, %r84, 4;
	add.s64 	%rd58, %rd3, %rd57;
	add.s64 	%rd59, %rd5, %rd55;
	ld.global.u32 	%r85, [%rd58];
	st.global.u32 	[%rd59], %r85;
	ld.global.u32 	%r86, [%rd56+512];
	mul.wide.s32 	%rd60, %r86, 4;
	add.s64 	%rd61, %rd3, %rd60;
	ld.global.u32 	%r87, [%rd61];
	st.global.u32 	[%rd59+512], %r87;
	ld.global.u32 	%r88, [%rd56+1024];
	mul.wide.s32 	%rd62, %r88, 4;
	add.s64 	%rd63, %rd3, %rd62;
	ld.global.u32 	%r89, [%rd63];
	st.global.u32 	[%rd59+1024], %r89;
	ld.global.u32 	%r90, [%rd56+1536];
	mul.wide.s32 	%rd64, %r90, 4;
	add.s64 	%rd65, %rd3, %rd64;
	ld.global.u32 	%r91, [%rd65];
	st.global.u32 	[%rd59+1536], %r91;
	ld.global.u32 	%r92, [%rd56+2048];
	mul.wide.s32 	%rd66, %r92, 4;
	add.s64 	%rd67, %rd3, %rd66;
	ld.global.u32 	%r93, [%rd67];
	st.global.u32 	[%rd59+2048], %r93;
	ld.global.u32 	%r94, [%rd56+2560];
	mul.wide.s32 	%rd68, %r94, 4;
	add.s64 	%rd69, %rd3, %rd68;
	ld.global.u32 	%r95, [%rd69];
	st.global.u32 	[%rd59+2560], %r95;
	ld.global.u32 	%r96, [%rd56+3072];
	mul.wide.s32 	%rd70, %r96, 4;
	add.s64 	%rd71, %rd3, %rd70;
	ld.global.u32 	%r97, [%rd71];
	st.global.u32 	[%rd59+3072], %r97;
	ld.global.u32 	%r98, [%rd56+3584];
	mul.wide.s32 	%rd72, %r98, 4;
	add.s64 	%rd73, %rd3, %rd72;
	ld.global.u32 	%r99, [%rd73];
	st.global.u32 	[%rd59+3584], %r99;
	add.s32 	%r163, %r163, 8;
$L__BB5_8:
	setp.eq.s32 	%p7, %r32, 0;
	@%p7 bra 	$L__BB5_55;
	and.b32  	%r35, %r44, 3;
	setp.lt.u32 	%p8, %r32, 4;
	@%p8 bra 	$L__BB5_11;
	shl.b32 	%r100, %r163, 7;
	add.s32 	%r101, %r100, %r3;
	mul.wide.s32 	%rd74, %r101, 4;
	add.s64 	%rd75, %rd4, %rd74;
	ld.global.u32 	%r102, [%rd75];
	mul.wide.s32 	%rd76, %r102, 4;
	add.s64 	%rd77, %rd3, %rd76;
	add.s64 	%rd78, %rd5, %rd74;
	ld.global.u32 	%r103, [%rd77];
	st.global.u32 	[%rd78], %r103;
	ld.global.u32 	%r104, [%rd75+512];
	mul.wide.s32 	%rd79, %r104, 4;
	add.s64 	%rd80, %rd3, %rd79;
	ld.global.u32 	%r105, [%rd80];
	st.global.u32 	[%rd78+512], %r105;
	ld.global.u32 	%r106, [%rd75+1024];
	mul.wide.s32 	%rd81, %r106, 4;
	add.s64 	%rd82, %rd3, %rd81;
	ld.global.u32 	%r107, [%rd82];
	st.global.u32 	[%rd78+1024], %r107;
	ld.global.u32 	%r108, [%rd75+1536];
	mul.wide.s32 	%rd83, %r108, 4;
	add.s64 	%rd84, %rd3, %rd83;
	ld.global.u32 	%r109, [%rd84];
	st.global.u32 	[%rd78+1536], %r109;
	add.s32 	%r163, %r163, 4;
$L__BB5_11:
	setp.eq.s32 	%p9, %r35, 0;
	@%p9 bra 	$L__BB5_55;
	shl.b32 	%r110, %r163, 7;
	add.s32 	%r167, %r3, %r110;
	neg.s32 	%r166, %r35;
$L__BB5_13:
	.pragma "nounroll";
	mul.wide.s32 	%rd86, %r167, 4;
	add.s64 	%rd87, %rd5, %rd86;
	add.s64 	%rd88, %rd4, %rd86;
	ld.global.u32 	%r111, [%rd88];
	mul.wide.s32 	%rd89, %r111, 4;
	add.s64 	%rd90, %rd3, %rd89;
	ld.global.u32 	%r112, [%rd90];
	st.global.u32 	[%rd87], %r112;
	add.s32 	%r167, %r167, 128;
	add.s32 	%r166, %r166, 1;
	setp.ne.s32 	%p10, %r166, 0;
	@%p10 bra 	$L__BB5_13;
	bra.uni 	$L__BB5_55;
$L__BB5_14:
	setp.lt.s32 	%p11, %r44, 1;
	@%p11 bra 	$L__BB5_55;
	mov.u32 	%r8, %tid.x;
	and.b32  	%r9, %r44, 7;
	setp.lt.u32 	%p12, %r44, 8;
	mov.b32 	%r160, 0;
	@%p12 bra 	$L__BB5_34;
	and.b32  	%r160, %r44, 2147483640;
	mov.b32 	%r159, 0;
$L__BB5_17:
	.pragma "nounroll";
	shl.b32 	%r115, %r159, 7;
	add.s32 	%r16, %r115, %r8;
	setp.ge.s32 	%p13, %r16, %r2;
	@%p13 bra 	$L__BB5_19;
	mul.wide.u32 	%rd91, %r16, 4;
	add.s64 	%rd92, %rd4, %rd91;
	ld.global.u32 	%r116, [%rd92];
	mul.wide.s32 	%rd93, %r116, 4;
	add.s64 	%rd94, %rd3, %rd93;
	add.s64 	%rd95, %rd5, %rd91;
	ld.global.u32 	%r117, [%rd94];
	st.global.u32 	[%rd95], %r117;
$L__BB5_19:
	add.s32 	%r118, %r16, 128;
	setp.ge.s32 	%p14, %r118, %r2;
	mul.wide.s32 	%rd96, %r118, 4;
	add.s64 	%rd9, %rd4, %rd96;
	add.s64 	%rd10, %rd5, %rd96;
	@%p14 bra 	$L__BB5_21;
	ld.global.u32 	%r119, [%rd9];
	mul.wide.s32 	%rd97, %r119, 4;
	add.s64 	%rd98, %rd3, %rd97;
	ld.global.u32 	%r120, [%rd98];
	st.global.u32 	[%rd10], %r120;
$L__BB5_21:
	add.s32 	%r121, %r16, 256;
	setp.ge.s32 	%p15, %r121, %r2;
	@%p15 bra 	$L__BB5_23;
	ld.global.u32 	%r122, [%rd9+512];
	mul.wide.s32 	%rd99, %r122, 4;
	add.s64 	%rd100, %rd3, %rd99;
	ld.global.u32 	%r123, [%rd100];
	st.global.u32 	[%rd10+512], %r123;
$L__BB5_23:
	add.s32 	%r124, %r16, 384;
	setp.ge.s32 	%p16, %r124, %r2;
	@%p16 bra 	$L__BB5_25;
	ld.global.u32 	%r125, [%rd9+1024];
	mul.wide.s32 	%rd101, %r125, 4;
	add.s64 	%rd102, %rd3, %rd101;
	ld.global.u32 	%r126, [%rd102];
	st.global.u32 	[%rd10+1024], %r126;
$L__BB5_25:
	add.s32 	%r127, %r16, 512;
	setp.ge.s32 	%p17, %r127, %r2;
	@%p17 bra 	$L__BB5_27;
	ld.global.u32 	%r128, [%rd9+1536];
	mul.wide.s32 	%rd103, %r128, 4;
	add.s64 	%rd104, %rd3, %rd103;
	ld.global.u32 	%r129, [%rd104];
	st.global.u32 	[%rd10+1536], %r129;
$L__BB5_27:
	add.s32 	%r130, %r16, 640;
	setp.ge.s32 	%p18, %r130, %r2;
	@%p18 bra 	$L__BB5_29;
	ld.global.u32 	%r131, [%rd9+2048];
	mul.wide.s32 	%rd105, %r131, 4;
	add.s64 	%rd106, %rd3, %rd105;
	ld.global.u32 	%r132, [%rd106];
	st.global.u32 	[%rd10+2048], %r132;
$L__BB5_29:
	add.s32 	%r133, %r16, 768;
	setp.ge.s32 	%p19, %r133, %r2;
	@%p19 bra 	$L__BB5_31;
	ld.global.u32 	%r134, [%rd9+2560];
	mul.wide.s32 	%rd107, %r134, 4;
	add.s64 	%rd108, %rd3, %rd107;
	ld.global.u32 	%r135, [%rd108];
	st.global.u32 	[%rd10+2560], %r135;
$L__BB5_31:
	add.s32 	%r136, %r16, 896;
	setp.ge.s32 	%p20, %r136, %r2;
	@%p20 bra 	$L__BB5_33;
	ld.global.u32 	%r137, [%rd9+3072];
	mul.wide.s32 	%rd109, %r137, 4;
	add.s64 	%rd110, %rd3, %rd109;
	ld.global.u32 	%r138, [%rd110];
	st.global.u32 	[%rd10+3072], %r138;
$L__BB5_33:
	add.s32 	%r159, %r159, 8;
	setp.ne.s32 	%p21, %r159, %r160;
	@%p21 bra 	$L__BB5_17;
$L__BB5_34:
	setp.eq.s32 	%p22, %r9, 0;
	@%p22 bra 	$L__BB5_55;
	and.b32  	%r19, %r44, 3;
	setp.lt.u32 	%p23, %r9, 4;
	@%p23 bra 	$L__BB5_45;
	shl.b32 	%r139, %r160, 7;
	add.s32 	%r20, %r139, %r8;
	setp.ge.s32 	%p24, %r20, %r2;
	@%p24 bra 	$L__BB5_38;
	mul.wide.s32 	%rd111, %r20, 4;
	add.s64 	%rd112, %rd4, %rd111;
	ld.global.u32 	%r140, [%rd112];
	mul.wide.s32 	%rd113, %r140, 4;
	add.s64 	%rd114, %rd3, %rd113;
	add.s64 	%rd115, %rd5, %rd111;
	ld.global.u32 	%r141, [%rd114];
	st.global.u32 	[%rd115], %r141;
$L__BB5_38:
	add.s32 	%r21, %r20, 128;
	setp.ge.s32 	%p25, %r21, %r2;
	@%p25 bra 	$L__BB5_40;
	mul.wide.s32 	%rd116, %r21, 4;
	add.s64 	%rd117, %rd4, %rd116;
	ld.global.u32 	%r142, [%rd117];
	mul.wide.s32 	%rd118, %r142, 4;
	add.s64 	%rd119, %rd3, %rd118;
	add.s64 	%rd120, %rd5, %rd116;
	ld.global.u32 	%r143, [%rd119];
	st.global.u32 	[%rd120], %r143;
$L__BB5_40:
	add.s32 	%r22, %r20, 256;
	setp.ge.s32 	%p26, %r22, %r2;
	@%p26 bra 	$L__BB5_42;
	mul.wide.s32 	%rd121, %r22, 4;
	add.s64 	%rd122, %rd4, %rd121;
	ld.global.u32 	%r144, [%rd122];
	mul.wide.s32 	%rd123, %r144, 4;
	add.s64 	%rd124, %rd3, %rd123;
	add.s64 	%rd125, %rd5, %rd121;
	ld.global.u32 	%r145, [%rd124];
	st.global.u32 	[%rd125], %r145;
$L__BB5_42:
	add.s32 	%r23, %r20, 384;
	setp.ge.s32 	%p27, %r23, %r2;
	@%p27 bra 	$L__BB5_44;
	mul.wide.s32 	%rd126, %r23, 4;
	add.s64 	%rd127, %rd4, %rd126;
	ld.global.u32 	%r146, [%rd127];
	mul.wide.s32 	%rd128, %r146, 4;
	add.s64 	%rd129, %rd3, %rd128;
	add.s64 	%rd130, %rd5, %rd126;
	ld.global.u32 	%r147, [%rd129];
	st.global.u32 	[%rd130], %r147;
$L__BB5_44:
	add.s32 	%r160, %r160, 4;
$L__BB5_45:
	setp.eq.s32 	%p28, %r19, 0;
	@%p28 bra 	$L__BB5_55;
	setp.eq.s32 	%p29, %r19, 1;
	@%p29 bra 	$L__BB5_52;
	shl.b32 	%r148, %r160, 7;
	add.s32 	%r26, %r148, %r8;
	setp.ge.s32 	%p30, %r26, %r2;
	@%p30 bra 	$L__BB5_49;
	mul.wide.s32 	%rd131, %r26, 4;
	add.s64 	%rd132, %rd4, %rd131;
	ld.global.u32 	%r149, [%rd132];
	mul.wide.s32 	%rd133, %r149, 4;
	add.s64 	%rd134, %rd3, %rd133;
	add.s64 	%rd135, %rd5, %rd131;
	ld.global.u32 	%r150, [%rd134];
	st.global.u32 	[%rd135], %r150;
$L__BB5_49:
	add.s32 	%r27, %r26, 128;
	setp.ge.s32 	%p31, %r27, %r2;
	@%p31 bra 	$L__BB5_51;
	mul.wide.s32 	%rd136, %r27, 4;
	add.s64 	%rd137, %rd4, %rd136;
	ld.global.u32 	%r151, [%rd137];
	mul.wide.s32 	%rd138, %r151, 4;
	add.s64 	%rd139, %rd3, %rd138;
	add.s64 	%rd140, %rd5, %rd136;
	ld.global.u32 	%r152, [%rd139];
	st.global.u32 	[%rd140], %r152;
$L__BB5_51:
	add.s32 	%r160, %r160, 2;
$L__BB5_52:
	and.b32  	%r153, %r44, 1;
	setp.eq.b32 	%p32, %r153, 1;
	not.pred 	%p33, %p32;
	@%p33 bra 	$L__BB5_55;
	shl.b32 	%r154, %r160, 7;
	add.s32 	%r30, %r154, %r8;
	setp.ge.s32 	%p34, %r30, %r2;
	@%p34 bra 	$L__BB5_55;
	mul.wide.s32 	%rd141, %r30, 4;
	add.s64 	%rd142, %rd4, %rd141;
	ld.global.u32 	%r155, [%rd142];
	mul.wide.s32 	%rd143, %r155, 4;
	add.s64 	%rd144, %rd3, %rd143;
	add.s64 	%rd145, %rd5, %rd141;
	ld.global.u32 	%r156, [%rd144];
	st.global.u32 	[%rd145], %r156;
$L__BB5_55:
	ret;

}
	// .globl	_ZN3cub18CUB_300001_SM_10006detail9transform16transform_kernelINS2_10policy_hubILb1EN4cuda3std3__45tupleIJN6thrust24THRUST_300001_SM_1000_NS20permutation_iteratorINSA_6detail15normal_iteratorINSA_10device_ptrIiEEEESG_EEEEEE10policy1000ElNS7_10__identityESG_JSH_EEEvT0_iT1_T2_DpNS2_10kernel_argIT3_EE
.visible .entry _ZN3cub18CUB_300001_SM_10006detail9transform16transform_kernelINS2_10policy_hubILb1EN4cuda3std3__45tupleIJN6thrust24THRUST_300001_SM_1000_NS20permutation_iteratorINSA_6detail15normal_iteratorINSA_10device_ptrIiEEEESG_EEEEEE10policy1000ElNS7_10__identityESG_JSH_EEEvT0_iT1_T2_DpNS2_10kernel_argIT3_EE(
	.param .u64 _ZN3cub18CUB_300001_SM_10006detail9transform16transform_kernelINS2_10policy_hubILb1EN4cuda3std3__45tupleIJN6thrust24THRUST_300001_SM_1000_NS20permutation_iteratorINSA_6detail15normal_iteratorINSA_10device_ptrIiEEEESG_EEEEEE10policy1000ElNS7_10__identityESG_JSH_EEEvT0_iT1_T2_DpNS2_10kernel_argIT3_EE_param_0,
	.param .u32 _ZN3cub18CUB_300001_SM_10006detail9transform16transform_kernelINS2_10policy_hubILb1EN4cuda3std3__45tupleIJN6thrust24THRUST_300001_SM_1000_NS20permutation_iteratorINSA_6detail15normal_iteratorINSA_10device_ptrIiEEEESG_EEEEEE10policy1000ElNS7_10__identityESG_JSH_EEEvT0_iT1_T2_DpNS2_10kernel_argIT3_EE_param_1,
	.param .align 1 .b8 _ZN3cub18CUB_300001_SM_10006detail9transform16transform_kernelINS2_10policy_hubILb1EN4cuda3std3__45tupleIJN6thrust24THRUST_300001_SM_1000_NS20permutation_iteratorINSA_6detail15normal_iteratorINSA_10device_ptrIiEEEESG_EEEEEE10policy1000ElNS7_10__identityESG_JSH_EEEvT0_iT1_T2_DpNS2_10kernel_argIT3_EE_param_2[1],
	.param .align 8 .b8 _ZN3cub18CUB_300001_SM_10006detail9transform16transform_kernelINS2_10policy_hubILb1EN4cuda3std3__45tupleIJN6thrust24THRUST_300001_SM_1000_NS20permutation_iteratorINSA_6detail15normal_iteratorINSA_10device_ptrIiEEEESG_EEEEEE10policy1000ElNS7_10__identityESG_JSH_EEEvT0_iT1_T2_DpNS2_10kernel_argIT3_EE_param_3[8],
	.param .align 8 .b8 _ZN3cub18CUB_300001_SM_10006detail9transform16transform_kernelINS2_10policy_hubILb1EN4cuda3std3__45tupleIJN6thrust24THRUST_300001_SM_1000_NS20permutation_iteratorINSA_6detail15normal_iteratorINSA_10device_ptrIiEEEESG_EEEEEE10policy1000ElNS7_10__identityESG_JSH_EEEvT0_iT1_T2_DpNS2_10kernel_argIT3_EE_param_4[16]
)
.maxntid 128
{
	.reg .pred 	%p<35>;
	.reg .b32 	%r<165>;
	.reg .b64 	%rd<153>;

	ld.param.u64 	%rd14, [_ZN3cub18CUB_300001_SM_10006detail9transform16transform_kernelINS2_10policy_hubILb1EN4cuda3std3__45tupleIJN6thrust24THRUST_300001_SM_1000_NS20permutation_iteratorINSA_6detail15normal_iteratorINSA_10device_ptrIiEEEESG_EEEEEE10policy1000ElNS7_10__identityESG_JSH_EEEvT0_iT1_T2_DpNS2_10kernel_argIT3_EE_param_0];
	ld.param.u64 	%rd15, [_ZN3cub18CUB_300001_SM_10006detail9transform16transform_kernelINS2_10policy_hubILb1EN4cuda3std3__45tupleIJN6thrust24THRUST_300001_SM_1000_NS20permutation_iteratorINSA_6detail15normal_iteratorINSA_10device_ptrIiEEEESG_EEEEEE10policy1000ElNS7_10__identityESG_JSH_EEEvT0_iT1_T2_DpNS2_10kernel_argIT3_EE_param_4+8];
	ld.param.u64 	%rd16, [_ZN3cub18CUB_300001_SM_10006detail9transform16transform_kernelINS2_10policy_hubILb1EN4cuda3std3__45tupleIJN6thrust24THRUST_300001_SM_1000_NS20permutation_iteratorINSA_6detail15normal_iteratorINSA_10device_ptrIiEEEESG_EEEEEE10policy1000ElNS7_10__identityESG_JSH_EEEvT0_iT1_T2_DpNS2_10kernel_argIT3_EE_param_4];
	ld.param.u64 	%rd17, [_ZN3cub18CUB_300001_SM_10006detail9transform16transform_kernelINS2_10policy_hubILb1EN4cuda3std3__45tupleIJN6thrust24THRUST_300001_SM_1000_NS20permutation_iteratorINSA_6detail15normal_iteratorINSA_10device_ptrIiEEEESG_EEEEEE10policy1000ElNS7_10__identityESG_JSH_EEEvT0_iT1_T2_DpNS2_10kernel_argIT3_EE_param_3];
	ld.param.u32 	%r43, [_ZN3cub18CUB_300001_SM_10006detail9transform16transform_kernelINS2_10policy_hubILb1EN4cuda3std3__45tupleIJN6thrust24THRUST_300001_SM_1000_NS20permutation_iteratorINSA_6detail15normal_iteratorINSA_10device_ptrIiEEEESG_EEEEEE10policy1000ElNS7_10__identityESG_JSH_EEEvT0_iT1_T2_DpNS2_10kernel_argIT3_EE_param_1];
	cvta.to.global.u64 	%rd1, %rd17;
	cvta.to.global.u64 	%rd2, %rd16;
	cvta.to.global.u64 	%rd3, %rd15;
	shl.b32 	%r44, %r43, 7;
	mov.u32 	%r45, %ctaid.x;
	cvt.u64.u32 	%rd18, %r45;
	cvt.s64.s32 	%rd19, %r44;
	mul.lo.s64 	%rd4, %rd19, %rd18;
	sub.s64 	%rd20, %rd14, %rd4;
	min.s64 	%rd21, %rd20, %rd19;
	cvt.u32.u64 	%r1, %rd21;
	shl.b64 	%rd22, %rd4, 2;
	add.s64 	%rd5, %rd2, %rd22;
	add.s64 	%rd6, %rd1, %rd22;
	setp.eq.s32 	%p1, %r44, %r1;
	@%p1 bra 	$L__BB6_42;
	setp.lt.s32 	%p2, %r43, 1;
	@%p2 bra 	$L__BB6_55;
	mov.u32 	%r2, %tid.x;
	and.b32  	%r3, %r43, 7;
	setp.lt.u32 	%p3, %r43, 8;
	mov.b32 	%r162, 0;
	@%p3 bra 	$L__BB6_21;
	and.b32  	%r162, %r43, 2147483640;
	mov.b32 	%r156, 0;
$L__BB6_4:
	.pragma "nounroll";
	shl.b32 	%r48, %r156, 7;
	add.s32 	%r15, %r48, %r2;
	setp.ge.s32 	%p4, %r15, %r1;
	@%p4 bra 	$L__BB6_6;
	mul.wide.u32 	%rd23, %r15, 4;
	add.s64 	%rd24, %rd5, %rd23;
	ld.global.u32 	%r49, [%rd24];
	mul.wide.s32 	%rd25, %r49, 4;
	add.s64 	%rd26, %rd3, %rd25;
	add.s64 	%rd27, %rd6, %rd23;
	ld.global.u32 	%r50, [%rd26];
	st.global.u32 	[%rd27], %r50;
$L__BB6_6:
	add.s32 	%r51, %r15, 128;
	setp.ge.s32 	%p5, %r51, %r1;
	mul.wide.s32 	%rd28, %r51, 4;
	add.s64 	%rd10, %rd5, %rd28;
	add.s64 	%rd11, %rd6, %rd28;
	@%p5 bra 	$L__BB6_8;
	ld.global.u32 	%r52, [%rd10];
	mul.wide.s32 	%rd29, %r52, 4;
	add.s64 	%rd30, %rd3, %rd29;
	ld.global.u32 	%r53, [%rd30];
	st.global.u32 	[%rd11], %r53;
$L__BB6_8:
	add.s32 	%r54, %r15, 256;
	setp.ge.s32 	%p6, %r54, %r1;
	@%p6 bra 	$L__BB6_10;
	ld.global.u32 	%r55, [%rd10+512];
	mul.wide.s32 	%rd31, %r55, 4;
	add.s64 	%rd32, %rd3, %rd31;
	ld.global.u32 	%r56, [%rd32];
	st.global.u32 	[%rd11+512], %r56;
$L__BB6_10:
	add.s32 	%r57, %r15, 384;
	setp.ge.s32 	%p7, %r57, %r1;
	@%p7 bra 	$L__BB6_12;
	ld.global.u32 	%r58, [%rd10+1024];
	mul.wide.s32 	%rd33, %r58, 4;
	add.s64 	%rd34, %rd3, %rd33;
	ld.global.u32 	%r59, [%rd34];
	st.global.u32 	[%rd11+1024], %r59;
$L__BB6_12:
	add.s32 	%r60, %r15, 512;
	setp.ge.s32 	%p8, %r60, %r1;
	@%p8 bra 	$L__BB6_14;
	ld.global.u32 	%r61, [%rd10+1536];
	mul.wide.s32 	%rd35, %r61, 4;
	add.s64 	%rd36, %rd3, %rd35;
	ld.global.u32 	%r62, [%rd36];
	st.global.u32 	[%rd11+1536], %r62;
$L__BB6_14:
	add.s32 	%r63, %r15, 640;
	setp.ge.s32 	%p9, %r63, %r1;
	@%p9 bra 	$L__BB6_16;
	ld.global.u32 	%r64, [%rd10+2048];
	mul.wide.s32 	%rd37, %r64, 4;
	add.s64 	%rd38, %rd3, %rd37;
	ld.global.u32 	%r65, [%rd38];
	st.global.u32 	[%rd11+2048], %r65;
$L__BB6_16:
	add.s32 	%r66, %r15, 768;
	setp.ge.s32 	%p10, %r66, %r1;
	@%p10 bra 	$L__BB6_18;
	ld.global.u32 	%r67, [%rd10+2560];
	mul.wide.s32 	%rd39, %r67, 4;
	add.s64 	%rd40, %rd3, %rd39;
	ld.global.u32 	%r68, [%rd40];
	st.global.u32 	[%rd11+2560], %r68;
$L__BB6_18:
	add.s32 	%r69, %r15, 896;
	setp.ge.s32 	%p11, %r69, %r1;
	@%p11 bra 	$L__BB6_20;
	ld.global.u32 	%r70, [%rd10+3072];
	mul.wide.s32 	%rd41, %r70, 4;
	add.s64 	%rd42, %rd3, %rd41;
	ld.global.u32 	%r71, [%rd42];
	st.global.u32 	[%rd11+3072], %r71;
$L__BB6_20:
	add.s32 	%r156, %r156, 8;
	setp.eq.s32 	%p12, %r156, %r162;
	@%p12 bra 	$L__BB6_21;
	bra.uni 	$L__BB6_4;
$L__BB6_21:
	setp.eq.s32 	%p13, %r3, 0;
	@%p13 bra 	$L__BB6_55;
	and.b32  	%r31, %r43, 3;
	setp.lt.u32 	%p14, %r3, 4;
	@%p14 bra 	$L__BB6_32;
	shl.b32 	%r72, %r162, 7;
	add.s32 	%r32, %r72, %r2;
	setp.ge.s32 	%p15, %r32, %r1;
	@%p15 bra 	$L__BB6_25;
	mul.wide.s32 	%rd43, %r32, 4;
	add.s64 	%rd44, %rd5, %rd43;
	ld.global.u32 	%r73, [%rd44];
	mul.wide.s32 	%rd45, %r73, 4;
	add.s64 	%rd46, %rd3, %rd45;
	add.s64 	%rd47, %rd6, %rd43;
	ld.global.u32 	%r74, [%rd46];
	st.global.u32 	[%rd47], %r74;
$L__BB6_25:
	add.s32 	%r33, %r32, 128;
	setp.ge.s32 	%p16, %r33, %r1;
	@%p16 bra 	$L__BB6_27;
	mul.wide.s32 	%rd48, %r33, 4;
	add.s64 	%rd49, %rd5, %rd48;
	ld.global.u32 	%r75, [%rd49];
	mul.wide.s32 	%rd50, %r75, 4;
	add.s64 	%rd51, %rd3, %rd50;
	add.s64 	%rd52, %rd6, %rd48;
	ld.global.u32 	%r76, [%rd51];
	st.global.u32 	[%rd52], %r76;
$L__BB6_27:
	add.s32 	%r34, %r32, 256;
	setp.ge.s32 	%p17, %r34, %r1;
	@%p17 bra 	$L__BB6_29;
	mul.wide.s32 	%rd53, %r34, 4;
	add.s64 	%rd54, %rd5, %rd53;
	ld.global.u32 	%r77, [%rd54];
	mul.wide.s32 	%rd55, %r77, 4;
	add.s64 	%rd56, %rd3, %rd55;
	add.s64 	%rd57, %rd6, %rd53;
	ld.global.u32 	%r78, [%rd56];
	st.global.u32 	[%rd57], %r78;
$L__BB6_29:
	add.s32 	%r35, %r32, 384;
	setp.ge.s32 	%p18, %r35, %r1;
	@%p18 bra 	$L__BB6_31;
	mul.wide.s32 	%rd58, %r35, 4;
	add.s64 	%rd59, %rd5, %rd58;
	ld.global.u32 	%r79, [%rd59];
	mul.wide.s32 	%rd60, %r79, 4;
	add.s64 	%rd61, %rd3, %rd60;
	add.s64 	%rd62, %rd6, %rd58;
	ld.global.u32 	%r80, [%rd61];
	st.global.u32 	[%rd62], %r80;
$L__BB6_31:
	add.s32 	%r162, %r162, 4;
$L__BB6_32:
	setp.eq.s32 	%p19, %r31, 0;
	@%p19 bra 	$L__BB6_55;
	setp.eq.s32 	%p20, %r31, 1;
	@%p20 bra 	$L__BB6_39;
	shl.b32 	%r81, %r162, 7;
	add.s32 	%r38, %r81, %r2;
	setp.ge.s32 	%p21, %r38, %r1;
	@%p21 bra 	$L__BB6_36;
	mul.wide.s32 	%rd63, %r38, 4;
	add.s64 	%rd64, %rd5, %rd63;
	ld.global.u32 	%r82, [%rd64];
	mul.wide.s32 	%rd65, %r82, 4;
	add.s64 	%rd66, %rd3, %rd65;
	add.s64 	%rd67, %rd6, %rd63;
	ld.global.u32 	%r83, [%rd66];
	st.global.u32 	[%rd67], %r83;
$L__BB6_36:
	add.s32 	%r39, %r38, 128;
	setp.ge.s32 	%p22, %r39, %r1;
	@%p22 bra 	$L__BB6_38;
	mul.wide.s32 	%rd68, %r39, 4;
	add.s64 	%rd69, %rd5, %rd68;
	ld.global.u32 	%r84, [%rd69];
	mul.wide.s32 	%rd70, %r84, 4;
	add.s64 	%rd71, %rd3, %rd70;
	add.s64 	%rd72, %rd6, %rd68;
	ld.global.u32 	%r85, [%rd71];
	st.global.u32 	[%rd72], %r85;
$L__BB6_38:
	add.s32 	%r162, %r162, 2;
$L__BB6_39:
	and.b32  	%r86, %r43, 1;
	setp.eq.b32 	%p23, %r86, 1;
	not.pred 	%p24, %p23;
	@%p24 bra 	$L__BB6_55;
	shl.b32 	%r87, %r162, 7;
	add.s32 	%r42, %r87, %r2;
	setp.ge.s32 	%p25, %r42, %r1;
	@%p25 bra 	$L__BB6_55;
	mul.wide.s32 	%rd73, %r42, 4;
	add.s64 	%rd74, %rd5, %rd73;
	ld.global.u32 	%r88, [%rd74];
	mul.wide.s32 	%rd75, %r88, 4;
	add.s64 	%rd76, %rd3, %rd75;
	add.s64 	%rd77, %rd6, %rd73;
	ld.global.u32 	%r89, [%rd76];
	st.global.u32 	[%rd77], %r89;
	bra.uni 	$L__BB6_55;
$L__BB6_42:
	setp.lt.s32 	%p26, %r43, 1;
	@%p26 bra 	$L__BB6_55;
	mov.u32 	%r5, %tid.x;
	and.b32  	%r6, %r43, 15;
	setp.lt.u32 	%p27, %r43, 16;
	mov.b32 	%r158, 0;
	@%p27 bra 	$L__BB6_46;
	and.b32  	%r158, %r43, 2147483632;
	neg.s32 	%r155, %r158;
	add.s32 	%r154, %r5, 1152;
	mul.wide.u32 	%rd152, %r5, 4;
$L__BB6_45:
	.pragma "nounroll";
	mul.wide.s32 	%rd78, %r154, 4;
	add.s64 	%rd79, %rd78, 1536;
	add.s64 	%rd80, %rd5, %rd152;
	ld.global.u32 	%r91, [%rd80];
	mul.wide.s32 	%rd81, %r91, 4;
	add.s64 	%rd82, %rd3, %rd81;
	add.s64 	%rd83, %rd6, %rd152;
	ld.global.u32 	%r92, [%rd82];
	st.global.u32 	[%rd83], %r92;
	ld.global.u32 	%r93, [%rd80+512];
	mul.wide.s32 	%rd84, %r93, 4;
	add.s64 	%rd85, %rd3, %rd84;
	ld.global.u32 	%r94, [%rd85];
	st.global.u32 	[%rd83+512], %r94;
	ld.global.u32 	%r95, [%rd80+1024];
	mul.wide.s32 	%rd86, %r95, 4;
	add.s64 	%rd87, %rd3, %rd86;
	ld.global.u32 	%r96, [%rd87];
	st.global.u32 	[%rd83+1024], %r96;
	ld.global.u32 	%r97, [%rd80+1536];
	mul.wide.s32 	%rd88, %r97, 4;
	add.s64 	%rd89, %rd3, %rd88;
	ld.global.u32 	%r98, [%rd89];
	st.global.u32 	[%rd83+1536], %r98;
	ld.global.u32 	%r99, [%rd80+2048];
	mul.wide.s32 	%rd90, %r99, 4;
	add.s64 	%rd91, %rd3, %rd90;
	ld.global.u32 	%r100, [%rd91];
	st.global.u32 	[%rd83+2048], %r100;
	ld.global.u32 	%r101, [%rd80+2560];
	mul.wide.s32 	%rd92, %r101, 4;
	add.s64 	%rd93, %rd3, %rd92;
	ld.global.u32 	%r102, [%rd93];
	st.global.u32 	[%rd83+2560], %r102;
	ld.global.u32 	%r103, [%rd80+3072];
	mul.wide.s32 	%rd94, %r103, 4;
	add.s64 	%rd95, %rd3, %rd94;
	ld.global.u32 	%r104, [%rd95];
	st.global.u32 	[%rd83+3072], %r104;
	ld.global.u32 	%r105, [%rd80+3584];
	mul.wide.s32 	%rd96, %r105, 4;
	add.s64 	%rd97, %rd3, %rd96;
	ld.global.u32 	%r106, [%rd97];
	st.global.u32 	[%rd83+3584], %r106;
	ld.global.u32 	%r107, [%rd80+4096];
	mul.wide.s32 	%rd98, %r107, 4;
	add.s64 	%rd99, %rd3, %rd98;
	ld.global.u32 	%r108, [%rd99];
	st.global.u32 	[%rd83+4096], %r108;
	add.s64 	%rd100, %rd5, %rd79;
	ld.global.u32 	%r109, [%rd100+-1536];
	mul.wide.s32 	%rd101, %r109, 4;
	add.s64 	%rd102, %rd3, %rd101;
	add.s64 	%rd103, %rd6, %rd79;
	ld.global.u32 	%r110, [%rd102];
	st.global.u32 	[%rd103+-1536], %r110;
	ld.global.u32 	%r111, [%rd100+-1024];
	mul.wide.s32 	%rd104, %r111, 4;
	add.s64 	%rd105, %rd3, %rd104;
	ld.global.u32 	%r112, [%rd105];
	st.global.u32 	[%rd103+-1024], %r112;
	ld.global.u32 	%r113, [%rd100+-512];
	mul.wide.s32 	%rd106, %r113, 4;
	add.s64 	%rd107, %rd3, %rd106;
	ld.global.u32 	%r114, [%rd107];
	st.global.u32 	[%rd103+-512], %r114;
	ld.global.u32 	%r115, [%rd100];
	mul.wide.s32 	%rd108, %r115, 4;
	add.s64 	%rd109, %rd3, %rd108;
	ld.global.u32 	%r116, [%rd109];
	st.global.u32 	[%rd103], %r116;
	ld.global.u32 	%r117, [%rd100+512];
	mul.wide.s32 	%rd110, %r117, 4;
	add.s64 	%rd111, %rd3, %rd110;
	ld.global.u32 	%r118, [%rd111];
	st.global.u32 	[%rd103+512], %r118;
	ld.global.u32 	%r119, [%rd100+1024];
	mul.wide.s32 	%rd112, %r119, 4;
	add.s64 	%rd113, %rd3, %rd112;
	ld.global.u32 	%r120, [%rd113];
	st.global.u32 	[%rd103+1024], %r120;
	ld.global.u32 	%r121, [%rd100+1536];
	mul.wide.s32 	%rd114, %r121, 4;
	add.s64 	%rd115, %rd3, %rd114;
	ld.global.u32 	%r122, [%rd115];
	st.global.u32 	[%rd103+1536], %r122;
	add.s32 	%r155, %r155, 16;
	add.s32 	%r154, %r154, 2048;
	add.s64 	%rd152, %rd152, 8192;
	setp.eq.s32 	%p28, %r155, 0;
	@%p28 bra 	$L__BB6_46;
	bra.uni 	$L__BB6_45;
$L__BB6_46:
	setp.eq.s32 	%p29, %r6, 0;
	@%p29 bra 	$L__BB6_55;
	and.b32  	%r18, %r43, 7;
	setp.lt.u32 	%p30, %r6, 8;
	@%p30 bra 	$L__BB6_49;
	shl.b32 	%r123, %r158, 7;
	add.s32 	%r124, %r123, %r5;
	mul.wide.s32 	%rd116, %r124, 4;
	add.s64 	%rd117, %rd5, %rd116;
	ld.global.u32 	%r125, [%rd117];
	mul.wide.s32 	%rd118, %r125, 4;
	add.s64 	%rd119, %rd3, %rd118;
	add.s64 	%rd120, %rd6, %rd116;
	ld.global.u32 	%r126, [%rd119];
	st.global.u32 	[%rd120], %r126;
	ld.global.u32 	%r127, [%rd117+512];
	mul.wide.s32 	%rd121, %r127, 4;
	add.s64 	%rd122, %rd3, %rd121;
	ld.global.u32 	%r128, [%rd122];
	st.global.u32 	[%rd120+512], %r128;
	ld.global.u32 	%r129, [%rd117+1024];
	mul.wide.s32 	%rd123, %r129, 4;
	add.s64 	%rd124, %rd3, %rd123;
	ld.global.u32 	%r130, [%rd124];
	st.global.u32 	[%rd120+1024], %r130;
	ld.global.u32 	%r131, [%rd117+1536];
	mul.wide.s32 	%rd125, %r131, 4;
	add.s64 	%rd126, %rd3, %rd125;
	ld.global.u32 	%r132, [%rd126];
	st.global.u32 	[%rd120+1536], %r132;
	ld.global.u32 	%r133, [%rd117+2048];
	mul.wide.s32 	%rd127, %r133, 4;
	add.s64 	%rd128, %rd3, %rd127;
	ld.global.u32 	%r134, [%rd128];
	st.global.u32 	[%rd120+2048], %r134;
	ld.global.u32 	%r135, [%rd117+2560];
	mul.wide.s32 	%rd129, %r135, 4;
	add.s64 	%rd130, %rd3, %rd129;
	ld.global.u32 	%r136, [%rd130];
	st.global.u32 	[%rd120+2560], %r136;
	ld.global.u32 	%r137, [%rd117+3072];
	mul.wide.s32 	%rd131, %r137, 4;
	add.s64 	%rd132, %rd3, %rd131;
	ld.global.u32 	%r138, [%rd132];
	st.global.u32 	[%rd120+3072], %r138;
	ld.global.u32 	%r139, [%rd117+3584];
	mul.wide.s32 	%rd133, %r139, 4;
	add.s64 	%rd134, %rd3, %rd133;
	ld.global.u32 	%r140, [%rd134];
	st.global.u32 	[%rd120+3584], %r140;
	add.s32 	%r158, %r158, 8;
$L__BB6_49:
	setp.eq.s32 	%p31, %r18, 0;
	@%p31 bra 	$L__BB6_55;
	and.b32  	%r21, %r43, 3;
	setp.lt.u32 	%p32, %r18, 4;
	@%p32 bra 	$L__BB6_52;
	shl.b32 	%r141, %r158, 7;
	add.s32 	%r142, %r141, %r5;
	mul.wide.s32 	%rd135, %r142, 4;
	add.s64 	%rd136, %rd5, %rd135;
	ld.global.u32 	%r143, [%rd136];
	mul.wide.s32 	%rd137, %r143, 4;
	add.s64 	%rd138, %rd3, %rd137;
	add.s64 	%rd139, %rd6, %rd135;
	ld.global.u32 	%r144, [%rd138];
	st.global.u32 	[%rd139], %r144;
	ld.global.u32 	%r145, [%rd136+512];
	mul.wide.s32 	%rd140, %r145, 4;
	add.s64 	%rd141, %rd3, %rd140;
	ld.global.u32 	%r146, [%rd141];
	st.global.u32 	[%rd139+512], %r146;
	ld.global.u32 	%r147, [%rd136+1024];
	mul.wide.s32 	%rd142, %r147, 4;
	add.s64 	%rd143, %rd3, %rd142;
	ld.global.u32 	%r148, [%rd143];
	st.global.u32 	[%rd139+1024], %r148;
	ld.global.u32 	%r149, [%rd136+1536];
	mul.wide.s32 	%rd144, %r149, 4;
	add.s64 	%rd145, %rd3, %rd144;
	ld.global.u32 	%r150, [%rd145];
	st.global.u32 	[%rd139+1536], %r150;
	add.s32 	%r158, %r158, 4;
$L__BB6_52:
	setp.eq.s32 	%p33, %r21, 0;
	@%p33 bra 	$L__BB6_55;
	shl.b32 	%r151, %r158, 7;
	add.s32 	%r161, %r5, %r151;
	neg.s32 	%r160, %r21;
$L__BB6_54:
	.pragma "nounroll";
	mul.wide.s32 	%rd147, %r161, 4;
	add.s64 	%rd148, %rd6, %rd147;
	add.s64 	%rd149, %rd5, %rd147;
	ld.global.u32 	%r152, [%rd149];
	mul.wide.s32 	%rd150, %r152, 4;
	add.s64 	%rd151, %rd3, %rd150;
	ld.global.u32 	%r153, [%rd151];
	st.global.u32 	[%rd148], %r153;
	add.s32 	%r161, %r161, 128;
	add.s32 	%r160, %r160, 1;
	setp.eq.s32 	%p34, %r160, 0;
	@%p34 bra 	$L__BB6_55;
	bra.uni 	$L__BB6_54;
$L__BB6_55:
	ret;

}
	// .globl	_ZN3cub18CUB_300001_SM_10006detail9transform16transform_kernelINS2_10policy_hubILb1EN4cuda3std3__45tupleIJN6thrust24THRUST_300001_SM_1000_NS20permutation_iteratorINSA_6detail15normal_iteratorINSA_10device_ptrIiEEEENSA_18transform_iteratorI9ContainerIiENSD_INSE_ISJ_EEEENSA_11use_defaultESM_EEEEEEEE10policy1000EiNS7_10__identityENSB_ISF_NSH_I23CountingToStrideFunctorIiENSA_17counting_iteratorIiSM_SM_SM_EESM_SM_EEEEJSO_EEEvT0_iT1_T2_DpNS2_10kernel_argIT3_EE
.visible .entry _ZN3cub18CUB_300001_SM_10006detail9transform16transform_kernelINS2_10policy_hubILb1EN4cuda3std3__45tupleIJN6thrust24THRUST_300001_SM_1000_NS20permutation_iteratorINSA_6detail15normal_iteratorINSA_10device_ptrIiEEEENSA_18transform_iteratorI9ContainerIiENSD_INSE_ISJ_EEEENSA_11use_defaultESM_EEEEEEEE10policy1000EiNS7_10__identityENSB_ISF_NSH_I23CountingToStrideFunctorIiENSA_17counting_iteratorIiSM_SM_SM_EESM_SM_EEEEJSO_EEEvT0_iT1_T2_DpNS2_10kernel_argIT3_EE(
	.param .u32 _ZN3cub18CUB_300001_SM_10006detail9transform16transform_kernelINS2_10policy_hubILb1EN4cuda3std3__45tupleIJN6thrust24THRUST_300001_SM_1000_NS20permutation_iteratorINSA_6detail15normal_iteratorINSA_10device_ptrIiEEEENSA_18transform_iteratorI9ContainerIiENSD_INSE_ISJ_EEEENSA_11use_defaultESM_EEEEEEEE10policy1000EiNS7_10__identityENSB_ISF_NSH_I23CountingToStrideFunctorIiENSA_17counting_iteratorIiSM_SM_SM_EESM_SM_EEEEJSO_EEEvT0_iT1_T2_DpNS2_10kernel_argIT3_EE_param_0,
	.param .u32 _ZN3cub18CUB_300001_SM_10006detail9transform16transform_kernelINS2_10policy_hubILb1EN4cuda3std3__45tupleIJN6thrust24THRUST_300001_SM_1000_NS20permutation_iteratorINSA_6detail15normal_iteratorINSA_10device_ptrIiEEEENSA_18transform_iteratorI9ContainerIiENSD_INSE_ISJ_EEEENSA_11use_defaultESM_EEEEEEEE10policy1000EiNS7_10__identityENSB_ISF_NSH_I23CountingToStrideFunctorIiENSA_17counting_iteratorIiSM_SM_SM_EESM_SM_EEEEJSO_EEEvT0_iT1_T2_DpNS2_10kernel_argIT3_EE_param_1,
	.param .align 1 .b8 _ZN3cub18CUB_300001_SM_10006detail9transform16transform_kernelINS2_10policy_hubILb1EN4cuda3std3__45tupleIJN6thrust24THRUST_300001_SM_1000_NS20permutation_iteratorINSA_6detail15normal_iteratorINSA_10device_ptrIiEEEENSA_18transform_iteratorI9ContainerIiENSD_INSE_ISJ_EEEENSA_11use_defaultESM_EEEEEEEE10policy1000EiNS7_10__identityENSB_ISF_NSH_I23CountingToStrideFunctorIiENSA_17counting_iteratorIiSM_SM_SM_EESM_SM_EEEEJSO_EEEvT0_iT1_T2_DpNS2_10kernel_argIT3_EE_param_2[1],
	.param .align 8 .b8 _ZN3cub18CUB_300001_SM_10006detail9transform16transform_kernelINS2_10policy_hubILb1EN4cuda3std3__45tupleIJN6thrust24THRUST_300001_SM_1000_NS20permutation_iteratorINSA_6detail15normal_iteratorINSA_10device_ptrIiEEEENSA_18transform_iteratorI9ContainerIiENSD_INSE_ISJ_EEEENSA_11use_defaultESM_EEEEEEEE10policy1000EiNS7_10__identityENSB_ISF_NSH_I23CountingToStrideFunctorIiENSA_17counting_iteratorIiSM_SM_SM_EESM_SM_EEEEJSO_EEEvT0_iT1_T2_DpNS2_10kernel_argIT3_EE_param_3[16],
	.param .align 8 .b8 _ZN3cub18CUB_300001_SM_10006detail9transform16transform_kernelINS2_10policy_hubILb1EN4cuda3std3__45tupleIJN6thrust24THRUST_300001_SM_1000_NS20permutation_iteratorINSA_6detail15normal_iteratorINSA_10device_ptrIiEEEENSA_18transform_iteratorI9ContainerIiENSD_INSE_ISJ_EEEENSA_11use_defaultESM_EEEEEEEE10policy1000EiNS7_10__identityENSB_ISF_NSH_I23CountingToStrideFunctorIiENSA_17counting_iteratorIiSM_SM_SM_EESM_SM_EEEEJSO_EEEvT0_iT1_T2_DpNS2_10kernel_argIT3_EE_param_4[24]
)
.maxntid 128
{
	.reg .pred 	%p<35>;
	.reg .b32 	%r<223>;
	.reg .b64 	%rd<155>;

	ld.param.u32 	%r72, [_ZN3cub18CUB_300001_SM_10006detail9transform16transform_kernelINS2_10policy_hubILb1EN4cuda3std3__45tupleIJN6thrust24THRUST_300001_SM_1000_NS20permutation_iteratorINSA_6detail15normal_iteratorINSA_10device_ptrIiEEEENSA_18transform_iteratorI9ContainerIiENSD_INSE_ISJ_EEEENSA_11use_defaultESM_EEEEEEEE10policy1000EiNS7_10__identityENSB_ISF_NSH_I23CountingToStrideFunctorIiENSA_17counting_iteratorIiSM_SM_SM_EESM_SM_EEEEJSO_EEEvT0_iT1_T2_DpNS2_10kernel_argIT3_EE_param_0];
	ld.param.u64 	%rd12, [_ZN3cub18CUB_300001_SM_10006detail9transform16transform_kernelINS2_10policy_hubILb1EN4cuda3std3__45tupleIJN6thrust24THRUST_300001_SM_1000_NS20permutation_iteratorINSA_6detail15normal_iteratorINSA_10device_ptrIiEEEENSA_18transform_iteratorI9ContainerIiENSD_INSE_ISJ_EEEENSA_11use_defaultESM_EEEEEEEE10policy1000EiNS7_10__identityENSB_ISF_NSH_I23CountingToStrideFunctorIiENSA_17counting_iteratorIiSM_SM_SM_EESM_SM_EEEEJSO_EEEvT0_iT1_T2_DpNS2_10kernel_argIT3_EE_param_4+16];
	ld.param.u64 	%rd13, [_ZN3cub18CUB_300001_SM_10006detail9transform16transform_kernelINS2_10policy_hubILb1EN4cuda3std3__45tupleIJN6thrust24THRUST_300001_SM_1000_NS20permutation_iteratorINSA_6detail15normal_iteratorINSA_10device_ptrIiEEEENSA_18transform_iteratorI9ContainerIiENSD_INSE_ISJ_EEEENSA_11use_defaultESM_EEEEEEEE10policy1000EiNS7_10__identityENSB_ISF_NSH_I23CountingToStrideFunctorIiENSA_17counting_iteratorIiSM_SM_SM_EESM_SM_EEEEJSO_EEEvT0_iT1_T2_DpNS2_10kernel_argIT3_EE_param_4];
	ld.param.u64 	%rd14, [_ZN3cub18CUB_300001_SM_10006detail9transform16transform_kernelINS2_10policy_hubILb1EN4cuda3std3__45tupleIJN6thrust24THRUST_300001_SM_1000_NS20permutation_iteratorINSA_6detail15normal_iteratorINSA_10device_ptrIiEEEENSA_18transform_iteratorI9ContainerIiENSD_INSE_ISJ_EEEENSA_11use_defaultESM_EEEEEEEE10policy1000EiNS7_10__identityENSB_ISF_NSH_I23CountingToStrideFunctorIiENSA_17counting_iteratorIiSM_SM_SM_EESM_SM_EEEEJSO_EEEvT0_iT1_T2_DpNS2_10kernel_argIT3_EE_param_3+8];
	ld.param.u32 	%r71, [_ZN3cub18CUB_300001_SM_10006detail9transform16transform_kernelINS2_10policy_hubILb1EN4cuda3std3__45tupleIJN6thrust24THRUST_300001_SM_1000_NS20permutation_iteratorINSA_6detail15normal_iteratorINSA_10device_ptrIiEEEENSA_18transform_iteratorI9ContainerIiENSD_INSE_ISJ_EEEENSA_11use_defaultESM_EEEEEEEE10policy1000EiNS7_10__identityENSB_ISF_NSH_I23CountingToStrideFunctorIiENSA_17counting_iteratorIiSM_SM_SM_EESM_SM_EEEEJSO_EEEvT0_iT1_T2_DpNS2_10kernel_argIT3_EE_param_1];
	ld.param.v2.u32 	{%r1, %r2}, [_ZN3cub18CUB_300001_SM_10006detail9transform16transform_kernelINS2_10policy_hubILb1EN4cuda3std3__45tupleIJN6thrust24THRUST_300001_SM_1000_NS20permutation_iteratorINSA_6detail15normal_iteratorINSA_10device_ptrIiEEEENSA_18transform_iteratorI9ContainerIiENSD_INSE_ISJ_EEEENSA_11use_defaultESM_EEEEEEEE10policy1000EiNS7_10__identityENSB_ISF_NSH_I23CountingToStrideFunctorIiENSA_17counting_iteratorIiSM_SM_SM_EESM_SM_EEEEJSO_EEEvT0_iT1_T2_DpNS2_10kernel_argIT3_EE_param_3];
	cvta.to.global.u64 	%rd1, %rd14;
	cvta.to.global.u64 	%rd2, %rd13;
	cvta.to.global.u64 	%rd3, %rd12;
	shl.b32 	%r73, %r71, 7;
	mov.u32 	%r74, %ctaid.x;
	mul.lo.s32 	%r3, %r73, %r74;
	sub.s32 	%r75, %r72, %r3;
	min.s32 	%r4, %r73, %r75;
	mul.wide.s32 	%rd15, %r3, 8;
	add.s64 	%rd4, %rd2, %rd15;
	add.s32 	%r5, %r1, %r3;
	setp.gt.s32 	%p1, %r73, %r75;
	@%p1 bra 	$L__BB7_13;
	setp.lt.s32 	%p2, %r71, 1;
	@%p2 bra 	$L__BB7_54;
	mov.u32 	%r6, %tid.x;
	setp.lt.u32 	%p3, %r71, 8;
	mov.b32 	%r221, 0;
	@%p3 bra 	$L__BB7_5;
	and.b32  	%r77, %r71, 2147483640;
	neg.s32 	%r215, %r77;
	add.s32 	%r78, %r1, %r6;
	add.s32 	%r79, %r78, %r3;
	mul.lo.s32 	%r214, %r2, %r79;
	add.s32 	%r80, %r79, 896;
	mul.lo.s32 	%r213, %r2, %r80;
	add.s32 	%r81, %r79, 768;
	mul.lo.s32 	%r212, %r2, %r81;
	add.s32 	%r82, %r79, 640;
	mul.lo.s32 	%r211, %r2, %r82;
	add.s32 	%r83, %r79, 512;
	mul.lo.s32 	%r210, %r2, %r83;
	add.s32 	%r84, %r79, 384;
	mul.lo.s32 	%r209, %r2, %r84;
	add.s64 	%rd17, %rd15, %rd2;
	add.s64 	%rd5, %rd17, 3072;
	add.s32 	%r208, %r6, 128;
	mul.wide.u32 	%rd18, %r6, 8;
	add.s64 	%rd154, %rd17, %rd18;
	add.s32 	%r85, %r79, 128;
	mul.lo.s32 	%r207, %r2, %r85;
	add.s32 	%r86, %r79, 256;
	mul.lo.s32 	%r206, %r2, %r86;
$L__BB7_4:
	.pragma "nounroll";
	and.b32  	%r221, %r71, 2147483640;
	mul.wide.s32 	%rd19, %r208, 8;
	add.s64 	%rd20, %rd5, %rd19;
	ld.global.u32 	%r87, [%rd154];
	mul.wide.s32 	%rd21, %r87, 4;
	add.s64 	%rd22, %rd3, %rd21;
	mul.wide.s32 	%rd23, %r214, 4;
	add.s64 	%rd24, %rd1, %rd23;
	ld.global.u32 	%r88, [%rd22];
	st.global.u32 	[%rd24], %r88;
	ld.global.u32 	%r89, [%rd20+-3072];
	mul.wide.s32 	%rd25, %r89, 4;
	add.s64 	%rd26, %rd3, %rd25;
	mul.wide.s32 	%rd27, %r207, 4;
	add.s64 	%rd28, %rd1, %rd27;
	ld.global.u32 	%r90, [%rd26];
	st.global.u32 	[%rd28], %r90;
	ld.global.u32 	%r91, [%rd20+-2048];
	mul.wide.s32 	%rd29, %r91, 4;
	add.s64 	%rd30, %rd3, %rd29;
	mul.wide.s32 	%rd31, %r206, 4;
	add.s64 	%rd32, %rd1, %rd31;
	ld.global.u32 	%r92, [%rd30];
	st.global.u32 	[%rd32], %r92;
	ld.global.u32 	%r93, [%rd20+-1024];
	mul.wide.s32 	%rd33, %r93, 4;
	add.s64 	%rd34, %rd3, %rd33;
	mul.wide.s32 	%rd35, %r209, 4;
	add.s64 	%rd36, %rd1, %rd35;
	ld.global.u32 	%r94, [%rd34];
	st.global.u32 	[%rd36], %r94;
	ld.global.u32 	%r95, [%rd20];
	mul.wide.s32 	%rd37, %r95, 4;
	add.s64 	%rd38, %rd3, %rd37;
	mul.wide.s32 	%rd39, %r210, 4;
	add.s64 	%rd40, %rd1, %rd39;
	ld.global.u32 	%r96, [%rd38];
	st.global.u32 	[%rd40], %r96;
	ld.global.u32 	%r97, [%rd20+1024];
	mul.wide.s32 	%rd41, %r97, 4;
	add.s64 	%rd42, %rd3, %rd41;
	mul.wide.s32 	%rd43, %r211, 4;
	add.s64 	%rd44, %rd1, %rd43;
	ld.global.u32 	%r98, [%rd42];
	st.global.u32 	[%rd44], %r98;
	ld.global.u32 	%r99, [%rd20+2048];
	mul.wide.s32 	%rd45, %r99, 4;
	add.s64 	%rd46, %rd3, %rd45;
	mul.wide.s32 	%rd47, %r212, 4;
	add.s64 	%rd48, %rd1, %rd47;
	ld.global.u32 	%r100, [%rd46];
	st.global.u32 	[%rd48], %r100;
	ld.global.u32 	%r101, [%rd20+3072];
	mul.wide.s32 	%rd49, %r101, 4;
	add.s64 	%rd50, %rd3, %rd49;
	mul.wide.s32 	%rd51, %r213, 4;
	add.s64 	%rd52, %rd1, %rd51;
	ld.global.u32 	%r102, [%rd50];
	st.global.u32 	[%rd52], %r102;
	add.s32 	%r215, %r215, 8;
	shl.b32 	%r103, %r2, 10;
	add.s32 	%r214, %r214, %r103;
	add.s32 	%r213, %r213, %r103;
	add.s32 	%r212, %r212, %r103;
	add.s32 	%r211, %r211, %r103;
	add.s32 	%r210, %r210, %r103;
	add.s32 	%r209, %r209, %r103;
	add.s32 	%r208, %r208, 1024;
	add.s64 	%rd154, %rd154, 8192;
	add.s32 	%r207, %r207, %r103;
	add.s32 	%r206, %r206, %r103;
	setp.eq.s32 	%p4, %r215, 0;
	@%p4 bra 	$L__BB7_5;
	bra.uni 	$L__BB7_4;
$L__BB7_5:
	and.b32  	%r65, %r71, 7;
	setp.eq.s32 	%p5, %r65, 0;
	@%p5 bra 	$L__BB7_54;
	and.b32  	%r66, %r71, 3;
	setp.lt.u32 	%p6, %r65, 4;
	@%p6 bra 	$L__BB7_8;
	shl.b32 	%r104, %r221, 7;
	add.s32 	%r105, %r104, %r6;
	mul.wide.s32 	%rd53, %r105, 8;
	add.s64 	%rd54, %rd4, %rd53;
	ld.global.u32 	%r106, [%rd54];
	mul.wide.s32 	%rd55, %r106, 4;
	add.s64 	%rd56, %rd3, %rd55;
	add.s32 	%r107, %r105, %r5;
	mul.lo.s32 	%r108, %r107, %r2;
	mul.wide.s32 	%rd57, %r108, 4;
	add.s64 	%rd58, %rd1, %rd57;
	ld.global.u32 	%r109, [%rd56];
	st.global.u32 	[%rd58], %r109;
	ld.global.u32 	%r110, [%rd54+1024];
	mul.wide.s32 	%rd59, %r110, 4;
	add.s64 	%rd60, %rd3, %rd59;
	add.s32 	%r111, %r107, 128;
	mul.lo.s32 	%r112, %r111, %r2;
	mul.wide.s32 	%rd61, %r112, 4;
	add.s64 	%rd62, %rd1, %rd61;
	ld.global.u32 	%r113, [%rd60];
	st.global.u32 	[%rd62], %r113;
	ld.global.u32 	%r114, [%rd54+2048];
	mul.wide.s32 	%rd63, %r114, 4;
	add.s64 	%rd64, %rd3, %rd63;
	add.s32 	%r115, %r107, 256;
	mul.lo.s32 	%r116, %r115, %r2;
	mul.wide.s32 	%rd65, %r116, 4;
	add.s64 	%rd66, %rd1, %rd65;
	ld.global.u32 	%r117, [%rd64];
	st.global.u32 	[%rd66], %r117;
	ld.global.u32 	%r118, [%rd54+3072];
	mul.wide.s32 	%rd67, %r118, 4;
	add.s64 	%rd68, %rd3, %rd67;
	add.s32 	%r119, %r107, 384;
	mul.lo.s32 	%r120, %r119, %r2;
	mul.wide.s32 	%rd69, %r120, 4;
	add.s64 	%rd70, %rd1, %rd69;
	ld.global.u32 	%r121, [%rd68];
	st.global.u32 	[%rd70], %r121;
	add.s32 	%r221, %r221, 4;
$L__BB7_8:
	setp.eq.s32 	%p7, %r66, 0;
	@%p7 bra 	$L__BB7_54;
	setp.eq.s32 	%p8, %r66, 1;
	@%p8 bra 	$L__BB7_11;
	shl.b32 	%r122, %r221, 7;
	add.s32 	%r123, %r122, %r6;
	mul.wide.s32 	%rd71, %r123, 8;
	add.s64 	%rd72, %rd4, %rd71;
	ld.global.u32 	%r124, [%rd72];
	mul.wide.s32 	%rd73, %r124, 4;
	add.s64 	%rd74, %rd3, %rd73;
	add.s32 	%r125, %r123, %r5;
	mul.lo.s32 	%r126, %r125, %r2;
	mul.wide.s32 	%rd75, %r126, 4;
	add.s64 	%rd76, %rd1, %rd75;
	ld.global.u32 	%r127, [%rd74];
	st.global.u32 	[%rd76], %r127;
	ld.global.u32 	%r128, [%rd72+1024];
	mul.wide.s32 	%rd77, %r128, 4;
	add.s64 	%rd78, %rd3, %rd77;
	add.s32 	%r129, %r125, 128;
	mul.lo.s32 	%r130, %r129, %r2;
	mul.wide.s32 	%rd79, %r130, 4;
	add.s64 	%rd80, %rd1, %rd79;
	ld.global.u32 	%r131, [%rd78];
	st.global.u32 	[%rd80], %r131;
	add.s32 	%r221, %r221, 2;
$L__BB7_11:
	and.b32  	%r132, %r71, 1;
	setp.eq.b32 	%p9, %r132, 1;
	not.pred 	%p10, %p9;
	@%p10 bra 	$L__BB7_54;
	shl.b32 	%r133, %r221, 7;
	add.s32 	%r134, %r133, %r6;
	mul.wide.s32 	%rd81, %r134, 8;
	add.s64 	%rd82, %rd4, %rd81;
	ld.global.u32 	%r135, [%rd82];
	mul.wide.s32 	%rd83, %r135, 4;
	add.s64 	%rd84, %rd3, %rd83;
	add.s32 	%r136, %r134, %r5;
	mul.lo.s32 	%r137, %r136, %r2;
	mul.wide.s32 	%rd85, %r137, 4;
	add.s64 	%rd86, %rd1, %rd85;
	ld.global.u32 	%r138, [%rd84];
	st.global.u32 	[%rd86], %r138;
	bra.uni 	$L__BB7_54;
$L__BB7_13:
	setp.lt.s32 	%p11, %r71, 1;
	@%p11 bra 	$L__BB7_54;
	mov.u32 	%r17, %tid.x;
	and.b32  	%r18, %r71, 7;
	setp.lt.u32 	%p12, %r71, 8;
	mov.b32 	%r217, 0;
	@%p12 bra 	$L__BB7_33;
	and.b32  	%r217, %r71, 2147483640;
	mov.b32 	%r216, 0;
$L__BB7_16:
	.pragma "nounroll";
	shl.b32 	%r141, %r216, 7;
	add.s32 	%r42, %r141, %r17;
	setp.ge.s32 	%p13, %r42, %r4;
	@%p13 bra 	$L__BB7_18;
	mul.wide.u32 	%rd87, %r42, 8;
	add.s64 	%rd88, %rd4, %rd87;
	ld.global.u32 	%r142, [%rd88];
	mul.wide.s32 	%rd89, %r142, 4;
	add.s64 	%rd90, %rd3, %rd89;
	add.s32 	%r143, %r42, %r5;
	mul.lo.s32 	%r144, %r143, %r2;
	mul.wide.s32 	%rd91, %r144, 4;
	add.s64 	%rd92, %rd1, %rd91;
	ld.global.u32 	%r145, [%rd90];
	st.global.u32 	[%rd92], %r145;
$L__BB7_18:
	add.s32 	%r43, %r42, 128;
	setp.ge.s32 	%p14, %r43, %r4;
	mul.wide.s32 	%rd93, %r43, 8;
	add.s64 	%rd9, %rd4, %rd93;
	@%p14 bra 	$L__BB7_20;
	ld.global.u32 	%r146, [%rd9];
	mul.wide.s32 	%rd94, %r146, 4;
	add.s64 	%rd95, %rd3, %rd94;
	add.s32 	%r147, %r43, %r5;
	mul.lo.s32 	%r148, %r147, %r2;
	mul.wide.s32 	%rd96, %r148, 4;
	add.s64 	%rd97, %rd1, %rd96;
	ld.global.u32 	%r149, [%rd95];
	st.global.u32 	[%rd97], %r149;
$L__BB7_20:
	add.s32 	%r44, %r42, 256;
	setp.ge.s32 	%p15, %r44, %r4;
	@%p15 bra 	$L__BB7_22;
	ld.global.u32 	%r150, [%rd9+1024];
	mul.wide.s32 	%rd98, %r150, 4;
	add.s64 	%rd99, %rd3, %rd98;
	add.s32 	%r151, %r44, %r5;
	mul.lo.s32 	%r152, %r151, %r2;
	mul.wide.s32 	%rd100, %r152, 4;
	add.s64 	%rd101, %rd1, %rd100;
	ld.global.u32 	%r153, [%rd99];
	st.global.u32 	[%rd101], %r153;
$L__BB7_22:
	add.s32 	%r45, %r42, 384;
	setp.ge.s32 	%p16, %r45, %r4;
	@%p16 bra 	$L__BB7_24;
	ld.global.u32 	%r154, [%rd9+2048];
	mul.wide.s32 	%rd102, %r154, 4;
	add.s64 	%rd103, %rd3, %rd102;
	add.s32 	%r155, %r45, %r5;
	mul.lo.s32 	%r156, %r155, %r2;
	mul.wide.s32 	%rd104, %r156, 4;
	add.s64 	%rd105, %rd1, %rd104;
	ld.global.u32 	%r157, [%rd103];
	st.global.u32 	[%rd105], %r157;
$L__BB7_24:
	add.s32 	%r46, %r42, 512;
	setp.ge.s32 	%p17, %r46, %r4;
	@%p17 bra 	$L__BB7_26;
	ld.global.u32 	%r158, [%rd9+3072];
	mul.wide.s32 	%rd106, %r158, 4;
	add.s64 	%rd107, %rd3, %rd106;
	add.s32 	%r159, %r46, %r5;
	mul.lo.s32 	%r160, %r159, %r2;
	mul.wide.s32 	%rd108, %r160, 4;
	add.s64 	%rd109, %rd1, %rd108;
	ld.global.u32 	%r161, [%rd107];
	st.global.u32 	[%rd109], %r161;
$L__BB7_26:
	add.s32 	%r47, %r42, 640;
	setp.ge.s32 	%p18, %r47, %r4;
	@%p18 bra 	$L__BB7_28;
	ld.global.u32 	%r162, [%rd9+4096];
	mul.wide.s32 	%rd110, %r162, 4;
	add.s64 	%rd111, %rd3, %rd110;
	add.s32 	%r163, %r47, %r5;
	mul.lo.s32 	%r164, %r163, %r2;
	mul.wide.s32 	%rd112, %r164, 4;
	add.s64 	%rd113, %rd1, %rd112;
	ld.global.u32 	%r165, [%rd111];
	st.global.u32 	[%rd113], %r165;
$L__BB7_28:
	add.s32 	%r48, %r42, 768;
	setp.ge.s32 	%p19, %r48, %r4;
	@%p19 bra 	$L__BB7_30;
	ld.global.u32 	%r166, [%rd9+5120];
	mul.wide.s32 	%rd114, %r166, 4;
	add.s64 	%rd115, %rd3, %rd114;
	add.s32 	%r167, %r48, %r5;
	mul.lo.s32 	%r168, %r167, %r2;
	mul.wide.s32 	%rd116, %r168, 4;
	add.s64 	%rd117, %rd1, %rd116;
	ld.global.u32 	%r169, [%rd115];
	st.global.u32 	[%rd117], %r169;
$L__BB7_30:
	add.s32 	%r49, %r42, 896;
	setp.ge.s32 	%p20, %r49, %r4;
	@%p20 bra 	$L__BB7_32;
	ld.global.u32 	%r170, [%rd9+6144];
	mul.wide.s32 	%rd118, %r170, 4;
	add.s64 	%rd119, %rd3, %rd118;
	add.s32 	%r171, %r49, %r5;
	mul.lo.s32 	%r172, %r171, %r2;
	mul.wide.s32 	%rd120, %r172, 4;
	add.s64 	%rd121, %rd1, %rd120;
	ld.global.u32 	%r173, [%rd119];
	st.global.u32 	[%rd121], %r173;
$L__BB7_32:
	add.s32 	%r216, %r216, 8;
	setp.ne.s32 	%p21, %r216, %r217;
	@%p21 bra 	$L__BB7_16;
$L__BB7_33:
	setp.eq.s32 	%p22, %r18, 0;
	@%p22 bra 	$L__BB7_54;
	and.b32  	%r52, %r71, 3;
	setp.lt.u32 	%p23, %r18, 4;
	@%p23 bra 	$L__BB7_44;
	shl.b32 	%r174, %r217, 7;
	add.s32 	%r53, %r174, %r17;
	setp.ge.s32 	%p24, %r53, %r4;
	mul.wide.s32 	%rd122, %r53, 8;
	add.s64 	%rd10, %rd4, %rd122;
	@%p24 bra 	$L__BB7_37;
	ld.global.u32 	%r175, [%rd10];
	mul.wide.s32 	%rd123, %r175, 4;
	add.s64 	%rd124, %rd3, %rd123;
	add.s32 	%r176, %r53, %r5;
	mul.lo.s32 	%r177, %r176, %r2;
	mul.wide.s32 	%rd125, %r177, 4;
	add.s64 	%rd126, %rd1, %rd125;
	ld.global.u32 	%r178, [%rd124];
	st.global.u32 	[%rd126], %r178;
$L__BB7_37:
	add.s32 	%r54, %r53, 128;
	setp.ge.s32 	%p25, %r54, %r4;
	@%p25 bra 	$L__BB7_39;
	ld.global.u32 	%r179, [%rd10+1024];
	mul.wide.s32 	%rd127, %r179, 4;
	add.s64 	%rd128, %rd3, %rd127;
	add.s32 	%r180, %r54, %r5;
	mul.lo.s32 	%r181, %r180, %r2;
	mul.wide.s32 	%rd129, %r181, 4;
	add.s64 	%rd130, %rd1, %rd129;
	ld.global.u32 	%r182, [%rd128];
	st.global.u32 	[%rd130], %r182;
$L__BB7_39:
	add.s32 	%r55, %r53, 256;
	setp.ge.s32 	%p26, %r55, %r4;
	@%p26 bra 	$L__BB7_41;
	ld.global.u32 	%r183, [%rd10+2048];
	mul.wide.s32 	%rd131, %r183, 4;
	add.s64 	%rd132, %rd3, %rd131;
	add.s32 	%r184, %r55, %r5;
	mul.lo.s32 	%r185, %r184, %r2;
	mul.wide.s32 	%rd133, %r185, 4;
	add.s64 	%rd134, %rd1, %rd133;
	ld.global.u32 	%r186, [%rd132];
	st.global.u32 	[%rd134], %r186;
$L__BB7_41:
	add.s32 	%r56, %r53, 384;
	setp.ge.s32 	%p27, %r56, %r4;
	@%p27 bra 	$L__BB7_43;
	ld.global.u32 	%r187, [%rd10+3072];
	mul.wide.s32 	%rd135, %r187, 4;
	add.s64 	%rd136, %rd3, %rd135;
	add.s32 	%r188, %r56, %r5;
	mul.lo.s32 	%r189, %r188, %r2;
	mul.wide.s32 	%rd137, %r189, 4;
	add.s64 	%rd138, %rd1, %rd137;
	ld.global.u32 	%r190, [%rd136];
	st.global.u32 	[%rd138], %r190;
$L__BB7_43:
	add.s32 	%r217, %r217, 4;
$L__BB7_44:
	setp.eq.s32 	%p28, %r52, 0;
	@%p28 bra 	$L__BB7_54;
	setp.eq.s32 	%p29, %r52, 1;
	@%p29 bra 	$L__BB7_51;
	shl.b32 	%r191, %r217, 7;
	add.s32 	%r59, %r191, %r17;
	setp.ge.s32 	%p30, %r59, %r4;
	mul.wide.s32 	%rd139, %r59, 8;
	add.s64 	%rd11, %rd4, %rd139;
	@%p30 bra 	$L__BB7_48;
	ld.global.u32 	%r192, [%rd11];
	mul.wide.s32 	%rd140, %r192, 4;
	add.s64 	%rd141, %rd3, %rd140;
	add.s32 	%r193, %r59, %r5;
	mul.lo.s32 	%r194, %r193, %r2;
	mul.wide.s32 	%rd142, %r194, 4;
	add.s64 	%rd143, %rd1, %rd142;
	ld.global.u32 	%r195, [%rd141];
	st.global.u32 	[%rd143], %r195;
$L__BB7_48:
	add.s32 	%r60, %r59, 128;
	setp.ge.s32 	%p31, %r60, %r4;
	@%p31 bra 	$L__BB7_50;
	ld.global.u32 	%r196, [%rd11+1024];
	mul.wide.s32 	%rd144, %r196, 4;
	add.s64 	%rd145, %rd3, %rd144;
	add.s32 	%r197, %r60, %r5;
	mul.lo.s32 	%r198, %r197, %r2;
	mul.wide.s32 	%rd146, %r198, 4;
	add.s64 	%rd147, %rd1, %rd146;
	ld.global.u32 	%r199, [%rd145];
	st.global.u32 	[%rd147], %r199;
$L__BB7_50:
	add.s32 	%r217, %r217, 2;
$L__BB7_51:
	and.b32  	%r200, %r71, 1;
	setp.eq.b32 	%p32, %r200, 1;
	not.pred 	%p33, %p32;
	@%p33 bra 	$L__BB7_54;
	shl.b32 	%r201, %r217, 7;
	add.s32 	%r63, %r201, %r17;
	setp.ge.s32 	%p34, %r63, %r4;
	@%p34 bra 	$L__BB7_54;
	mul.wide.s32 	%rd148, %r63, 8;
	add.s64 	%rd149, %rd4, %rd148;
	ld.global.u32 	%r202, [%rd149];
	mul.wide.s32 	%rd150, %r202, 4;
	add.s64 	%rd151, %rd3, %rd150;
	add.s32 	%r203, %r63, %r5;
	mul.lo.s32 	%r204, %r203, %r2;
	mul.wide.s32 	%rd152, %r204, 4;
	add.s64 	%rd153, %rd1, %rd152;
	ld.global.u32 	%r205, [%rd151];
	st.global.u32 	[%rd153], %r205;
$L__BB7_54:
	ret;

}
	// .globl	_ZN3cub18CUB_300001_SM_10006detail9transform16transform_kernelINS2_10policy_hubILb1EN4cuda3std3__45tupleIJN6thrust24THRUST_300001_SM_1000_NS20permutation_iteratorINSA_6detail15normal_iteratorINSA_10device_ptrIiEEEENSA_18transform_iteratorI9ContainerIiENSD_INSE_ISJ_EEEENSA_11use_defaultESM_EEEEEEEE10policy1000ElNS7_10__identityENSB_ISF_NSH_I23CountingToStrideFunctorIiENSA_17counting_iteratorIiSM_SM_SM_EESM_SM_EEEEJSO_EEEvT0_iT1_T2_DpNS2_10kernel_argIT3_EE
.visible .entry _ZN3cub18CUB_300001_SM_10006detail9transform16transform_kernelINS2_10policy_hubILb1EN4cuda3std3__45tupleIJN6thrust24THRUST_300001_SM_1000_NS20permutation_iteratorINSA_6detail15normal_iteratorINSA_10device_ptrIiEEEENSA_18transform_iteratorI9ContainerIiENSD_INSE_ISJ_EEEENSA_11use_defaultESM_EEEEEEEE10policy1000ElNS7_10__identityENSB_ISF_NSH_I23CountingToStrideFunctorIiENSA_17counting_iteratorIiSM_SM_SM_EESM_SM_EEEEJSO_EEEvT0_iT1_T2_DpNS2_10kernel_argIT3_EE(
	.param .u64 _ZN3cub18CUB_300001_SM_10006detail9transform16transform_kernelINS2_10policy_hubILb1EN4cuda3std3__45tupleIJN6thrust24THRUST_300001_SM_1000_NS20permutation_iteratorINSA_6detail15normal_iteratorINSA_10device_ptrIiEEEENSA_18transform_iteratorI9ContainerIiENSD_INSE_ISJ_EEEENSA_11use_defaultESM_EEEEEEEE10policy1000ElNS7_10__identityENSB_ISF_NSH_I23CountingToStrideFunctorIiENSA_17counting_iteratorIiSM_SM_SM_EESM_SM_EEEEJSO_EEEvT0_iT1_T2_DpNS2_10kernel_argIT3_EE_param_0,
	.param .u32 _ZN3cub18CUB_300001_SM_10006detail9transform16transform_kernelINS2_10policy_hubILb1EN4cuda3std3__45tupleIJN6thrust24THRUST_300001_SM_1000_NS20permutation_iteratorINSA_6detail15normal_iteratorINSA_10device_ptrIiEEEENSA_18transform_iteratorI9ContainerIiENSD_INSE_ISJ_EEEENSA_11use_defaultESM_EEEEEEEE10policy1000ElNS7_10__identityENSB_ISF_NSH_I23CountingToStrideFunctorIiENSA_17counting_iteratorIiSM_SM_SM_EESM_SM_EEEEJSO_EEEvT0_iT1_T2_DpNS2_10kernel_argIT3_EE_param_1,
	.param .align 1 .b8 _ZN3cub18CUB_300001_SM_10006detail9transform16transform_kernelINS2_10policy_hubILb1EN4cuda3std3__45tupleIJN6thrust24THRUST_300001_SM_1000_NS20permutation_iteratorINSA_6detail15normal_iteratorINSA_10device_ptrIiEEEENSA_18transform_iteratorI9ContainerIiENSD_INSE_ISJ_EEEENSA_11use_defaultESM_EEEEEEEE10policy1000ElNS7_10__identityENSB_ISF_NSH_I23CountingToStrideFunctorIiENSA_17counting_iteratorIiSM_SM_SM_EESM_SM_EEEEJSO_EEEvT0_iT1_T2_DpNS2_10kernel_argIT3_EE_param_2[1],
	.param .align 8 .b8 _ZN3cub18CUB_300001_SM_10006detail9transform16transform_kernelINS2_10policy_hubILb1EN4cuda3std3__45tupleIJN6thrust24THRUST_300001_SM_1000_NS20permutation_iteratorINSA_6detail15normal_iteratorINSA_10device_ptrIiEEEENSA_18transform_iteratorI9ContainerIiENSD_INSE_ISJ_EEEENSA_11use_defaultESM_EEEEEEEE10policy1000ElNS7_10__identityENSB_ISF_NSH_I23CountingToStrideFunctorIiENSA_17counting_iteratorIiSM_SM_SM_EESM_SM_EEEEJSO_EEEvT0_iT1_T2_DpNS2_10kernel_argIT3_EE_param_3[16],
	.param .align 8 .b8 _ZN3cub18CUB_300001_SM_10006detail9transform16transform_kernelINS2_10policy_hubILb1EN4cuda3std3__45tupleIJN6thrust24THRUST_300001_SM_1000_NS20permutation_iteratorINSA_6detail15normal_iteratorINSA_10device_ptrIiEEEENSA_18transform_iteratorI9ContainerIiENSD_INSE_ISJ_EEEENSA_11use_defaultESM_EEEEEEEE10policy1000ElNS7_10__identityENSB_ISF_NSH_I23CountingToStrideFunctorIiENSA_17counting_iteratorIiSM_SM_SM_EESM_SM_EEEEJSO_EEEvT0_iT1_T2_DpNS2_10kernel_argIT3_EE_param_4[24]
)
.maxntid 128
{
	.reg .pred 	%p<35>;
	.reg .b32 	%r<221>;
	.reg .b64 	%rd<161>;

	ld.param.u64 	%rd13, [_ZN3cub18CUB_300001_SM_10006detail9transform16transform_kernelINS2_10policy_hubILb1EN4cuda3std3__45tupleIJN6thrust24THRUST_300001_SM_1000_NS20permutation_iteratorINSA_6detail15normal_iteratorINSA_10device_ptrIiEEEENSA_18transform_iteratorI9ContainerIiENSD_INSE_ISJ_EEEENSA_11use_defaultESM_EEEEEEEE10policy1000ElNS7_10__identityENSB_ISF_NSH_I23CountingToStrideFunctorIiENSA_17counting_iteratorIiSM_SM_SM_EESM_SM_EEEEJSO_EEEvT0_iT1_T2_DpNS2_10kernel_argIT3_EE_param_0];
	ld.param.u64 	%rd14, [_ZN3cub18CUB_300001_SM_10006detail9transform16transform_kernelINS2_10policy_hubILb1EN4cuda3std3__45tupleIJN6thrust24THRUST_300001_SM_1000_NS20permutation_iteratorINSA_6detail15normal_iteratorINSA_10device_ptrIiEEEENSA_18transform_iteratorI9ContainerIiENSD_INSE_ISJ_EEEENSA_11use_defaultESM_EEEEEEEE10policy1000ElNS7_10__identityENSB_ISF_NSH_I23CountingToStrideFunctorIiENSA_17counting_iteratorIiSM_SM_SM_EESM_SM_EEEEJSO_EEEvT0_iT1_T2_DpNS2_10kernel_argIT3_EE_param_4+16];
	ld.param.u64 	%rd15, [_ZN3cub18CUB_300001_SM_10006detail9transform16transform_kernelINS2_10policy_hubILb1EN4cuda3std3__45tupleIJN6thrust24THRUST_300001_SM_1000_NS20permutation_iteratorINSA_6detail15normal_iteratorINSA_10device_ptrIiEEEENSA_18transform_iteratorI9ContainerIiENSD_INSE_ISJ_EEEENSA_11use_defaultESM_EEEEEEEE10policy1000ElNS7_10__identityENSB_ISF_NSH_I23CountingToStrideFunctorIiENSA_17counting_iteratorIiSM_SM_SM_EESM_SM_EEEEJSO_EEEvT0_iT1_T2_DpNS2_10kernel_argIT3_EE_param_4];
	ld.param.u64 	%rd16, [_ZN3cub18CUB_300001_SM_10006detail9transform16transform_kernelINS2_10policy_hubILb1EN4cuda3std3__45tupleIJN6thrust24THRUST_300001_SM_1000_NS20permutation_iteratorINSA_6detail15normal_iteratorINSA_10device_ptrIiEEEENSA_18transform_iteratorI9ContainerIiENSD_INSE_ISJ_EEEENSA_11use_defaultESM_EEEEEEEE10policy1000ElNS7_10__identityENSB_ISF_NSH_I23CountingToStrideFunctorIiENSA_17counting_iteratorIiSM_SM_SM_EESM_SM_EEEEJSO_EEEvT0_iT1_T2_DpNS2_10kernel_argIT3_EE_param_3+8];
	ld.param.u32 	%r71, [_ZN3cub18CUB_300001_SM_10006detail9transform16transform_kernelINS2_10policy_hubILb1EN4cuda3std3__45tupleIJN6thrust24THRUST_300001_SM_1000_NS20permutation_iteratorINSA_6detail15normal_iteratorINSA_10device_ptrIiEEEENSA_18transform_iteratorI9ContainerIiENSD_INSE_ISJ_EEEENSA_11use_defaultESM_EEEEEEEE10policy1000ElNS7_10__identityENSB_ISF_NSH_I23CountingToStrideFunctorIiENSA_17counting_iteratorIiSM_SM_SM_EESM_SM_EEEEJSO_EEEvT0_iT1_T2_DpNS2_10kernel_argIT3_EE_param_1];
	ld.param.v2.u32 	{%r1, %r2}, [_ZN3cub18CUB_300001_SM_10006detail9transform16transform_kernelINS2_10policy_hubILb1EN4cuda3std3__45tupleIJN6thrust24THRUST_300001_SM_1000_NS20permutation_iteratorINSA_6detail15normal_iteratorINSA_10device_ptrIiEEEENSA_18transform_iteratorI9ContainerIiENSD_INSE_ISJ_EEEENSA_11use_defaultESM_EEEEEEEE10policy1000ElNS7_10__identityENSB_ISF_NSH_I23CountingToStrideFunctorIiENSA_17counting_iteratorIiSM_SM_SM_EESM_SM_EEEEJSO_EEEvT0_iT1_T2_DpNS2_10kernel_argIT3_EE_param_3];
	cvta.to.global.u64 	%rd1, %rd16;
	cvta.to.global.u64 	%rd2, %rd15;
	cvta.to.global.u64 	%rd3, %rd14;
	shl.b32 	%r72, %r71, 7;
	mov.u32 	%r73, %ctaid.x;
	cvt.u64.u32 	%rd17, %r73;
	cvt.s64.s32 	%rd18, %r72;
	mul.lo.s64 	%rd4, %rd18, %rd17;
	sub.s64 	%rd19, %rd13, %rd4;
	min.s64 	%rd20, %rd19, %rd18;
	cvt.u32.u64 	%r3, %rd20;
	shl.b64 	%rd21, %rd4, 3;
	add.s64 	%rd5, %rd2, %rd21;
	cvt.u32.u64 	%r4, %rd4;
	add.s32 	%r5, %r1, %r4;
	setp.eq.s32 	%p1, %r72, %r3;
	@%p1 bra 	$L__BB8_42;
	setp.lt.s32 	%p2, %r71, 1;
	@%p2 bra 	$L__BB8_54;
	mov.u32 	%r6, %tid.x;
	and.b32  	%r7, %r71, 7;
	setp.lt.u32 	%p3, %r71, 8;
	mov.b32 	%r218, 0;
	@%p3 bra 	$L__BB8_21;
	and.b32  	%r218, %r71, 2147483640;
	mov.b32 	%r214, 0;
$L__BB8_4:
	.pragma "nounroll";
	shl.b32 	%r76, %r214, 7;
	add.s32 	%r42, %r76, %r6;
	setp.ge.s32 	%p4, %r42, %r3;
	@%p4 bra 	$L__BB8_6;
	mul.wide.u32 	%rd22, %r42, 8;
	add.s64 	%rd23, %rd5, %rd22;
	ld.global.u32 	%r77, [%rd23];
	mul.wide.s32 	%rd24, %r77, 4;
	add.s64 	%rd25, %rd3, %rd24;
	add.s32 	%r78, %r42, %r5;
	mul.lo.s32 	%r79, %r78, %r2;
	mul.wide.s32 	%rd26, %r79, 4;
	add.s64 	%rd27, %rd1, %rd26;
	ld.global.u32 	%r80, [%rd25];
	st.global.u32 	[%rd27], %r80;
$L__BB8_6:
	add.s32 	%r43, %r42, 128;
	setp.ge.s32 	%p5, %r43, %r3;
	mul.wide.s32 	%rd28, %r43, 8;
	add.s64 	%rd10, %rd5, %rd28;
	@%p5 bra 	$L__BB8_8;
	ld.global.u32 	%r81, [%rd10];
	mul.wide.s32 	%rd29, %r81, 4;
	add.s64 	%rd30, %rd3, %rd29;
	add.s32 	%r82, %r43, %r5;
	mul.lo.s32 	%r83, %r82, %r2;
	mul.wide.s32 	%rd31, %r83, 4;
	add.s64 	%rd32, %rd1, %rd31;
	ld.global.u32 	%r84, [%rd30];
	st.global.u32 	[%rd32], %r84;
$L__BB8_8:
	add.s32 	%r44, %r42, 256;
	setp.ge.s32 	%p6, %r44, %r3;
	@%p6 bra 	$L__BB8_10;
	ld.global.u32 	%r85, [%rd10+1024];
	mul.wide.s32 	%rd33, %r85, 4;
	add.s64 	%rd34, %rd3, %rd33;
	add.s32 	%r86, %r44, %r5;
	mul.lo.s32 	%r87, %r86, %r2;
	mul.wide.s32 	%rd35, %r87, 4;
	add.s64 	%rd36, %rd1, %rd35;
	ld.global.u32 	%r88, [%rd34];
	st.global.u32 	[%rd36], %r88;
$L__BB8_10:
	add.s32 	%r45, %r42, 384;
	setp.ge.s32 	%p7, %r45, %r3;
	@%p7 bra 	$L__BB8_12;
	ld.global.u32 	%r89, [%rd10+2048];
	mul.wide.s32 	%rd37, %r89, 4;
	add.s64 	%rd38, %rd3, %rd37;
	add.s32 	%r90, %r45, %r5;
	mul.lo.s32 	%r91, %r90, %r2;
	mul.wide.s32 	%rd39, %r91, 4;
	add.s64 	%rd40, %rd1, %rd39;
	ld.global.u32 	%r92, [%rd38];
	st.global.u32 	[%rd40], %r92;
$L__BB8_12:
	add.s32 	%r46, %r42, 512;
	setp.ge.s32 	%p8, %r46, %r3;
	@%p8 bra 	$L__BB8_14;
	ld.global.u32 	%r93, [%rd10+3072];
	mul.wide.s32 	%rd41, %r93, 4;
	add.s64 	%rd42, %rd3, %rd41;
	add.s32 	%r94, %r46, %r5;
	mul.lo.s32 	%r95, %r94, %r2;
	mul.wide.s32 	%rd43, %r95, 4;
	add.s64 	%rd44, %rd1, %rd43;
	ld.global.u32 	%r96, [%rd42];
	st.global.u32 	[%rd44], %r96;
$L__BB8_14:
	add.s32 	%r47, %r42, 640;
	setp.ge.s32 	%p9, %r47, %r3;
	@%p9 bra 	$L__BB8_16;
	ld.global.u32 	%r97, [%rd10+4096];
	mul.wide.s32 	%rd45, %r97, 4;
	add.s64 	%rd46, %rd3, %rd45;
	add.s32 	%r98, %r47, %r5;
	mul.lo.s32 	%r99, %r98, %r2;
	mul.wide.s32 	%rd47, %r99, 4;
	add.s64 	%rd48, %rd1, %rd47;
	ld.global.u32 	%r100, [%rd46];
	st.global.u32 	[%rd48], %r100;
$L__BB8_16:
	add.s32 	%r48, %r42, 768;
	setp.ge.s32 	%p10, %r48, %r3;
	@%p10 bra 	$L__BB8_18;
	ld.global.u32 	%r101, [%rd10+5120];
	mul.wide.s32 	%rd49, %r101, 4;
	add.s64 	%rd50, %rd3, %rd49;
	add.s32 	%r102, %r48, %r5;
	mul.lo.s32 	%r103, %r102, %r2;
	mul.wide.s32 	%rd51, %r103, 4;
	add.s64 	%rd52, %rd1, %rd51;
	ld.global.u32 	%r104, [%rd50];
	st.global.u32 	[%rd52], %r104;
$L__BB8_18:
	add.s32 	%r49, %r42, 896;
	setp.ge.s32 	%p11, %r49, %r3;
	@%p11 bra 	$L__BB8_20;
	ld.global.u32 	%r105, [%rd10+6144];
	mul.wide.s32 	%rd53, %r105, 4;
	add.s64 	%rd54, %rd3, %rd53;
	add.s32 	%r106, %r49, %r5;
	mul.lo.s32 	%r107, %r106, %r2;
	mul.wide.s32 	%rd55, %r107, 4;
	add.s64 	%rd56, %rd1, %rd55;
	ld.global.u32 	%r108, [%rd54];
	st.global.u32 	[%rd56], %r108;
$L__BB8_20:
	add.s32 	%r214, %r214, 8;
	setp.eq.s32 	%p12, %r214, %r218;
	@%p12 bra 	$L__BB8_21;
	bra.uni 	$L__BB8_4;
$L__BB8_21:
	setp.eq.s32 	%p13, %r7, 0;
	@%p13 bra 	$L__BB8_54;
	and.b32  	%r59, %r71, 3;
	setp.lt.u32 	%p14, %r7, 4;
	@%p14 bra 	$L__BB8_32;
	shl.b32 	%r109, %r218, 7;
	add.s32 	%r60, %r109, %r6;
	setp.ge.s32 	%p15, %r60, %r3;
	mul.wide.s32 	%rd57, %r60, 8;
	add.s64 	%rd11, %rd5, %rd57;
	@%p15 bra 	$L__BB8_25;
	ld.global.u32 	%r110, [%rd11];
	mul.wide.s32 	%rd58, %r110, 4;
	add.s64 	%rd59, %rd3, %rd58;
	add.s32 	%r111, %r60, %r5;
	mul.lo.s32 	%r112, %r111, %r2;
	mul.wide.s32 	%rd60, %r112, 4;
	add.s64 	%rd61, %rd1, %rd60;
	ld.global.u32 	%r113, [%rd59];
	st.global.u32 	[%rd61], %r113;
$L__BB8_25:
	add.s32 	%r61, %r60, 128;
	setp.ge.s32 	%p16, %r61, %r3;
	@%p16 bra 	$L__BB8_27;
	ld.global.u32 	%r114, [%rd11+1024];
	mul.wide.s32 	%rd62, %r114, 4;
	add.s64 	%rd63, %rd3, %rd62;
	add.s32 	%r115, %r61, %r5;
	mul.lo.s32 	%r116, %r115, %r2;
	mul.wide.s32 	%rd64, %r116, 4;
	add.s64 	%rd65, %rd1, %rd64;
	ld.global.u32 	%r117, [%rd63];
	st.global.u32 	[%rd65], %r117;
$L__BB8_27:
	add.s32 	%r62, %r60, 256;
	setp.ge.s32 	%p17, %r62, %r3;
	@%p17 bra 	$L__BB8_29;
	ld.global.u32 	%r118, [%rd11+2048];
	mul.wide.s32 	%rd66, %r118, 4;
	add.s64 	%rd67, %rd3, %rd66;
	add.s32 	%r119, %r62, %r5;
	mul.lo.s32 	%r120, %r119, %r2;
	mul.wide.s32 	%rd68, %r120, 4;
	add.s64 	%rd69, %rd1, %rd68;
	ld.global.u32 	%r121, [%rd67];
	st.global.u32 	[%rd69], %r121;
$L__BB8_29:
	add.s32 	%r63, %r60, 384;
	setp.ge.s32 	%p18, %r63, %r3;
	@%p18 bra 	$L__BB8_31;
	ld.global.u32 	%r122, [%rd11+3072];
	mul.wide.s32 	%rd70, %r122, 4;
	add.s64 	%rd71, %rd3, %rd70;
	add.s32 	%r123, %r63, %r5;
	mul.lo.s32 	%r124, %r123, %r2;
	mul.wide.s32 	%rd72, %r124, 4;
	add.s64 	%rd73, %rd1, %rd72;
	ld.global.u32 	%r125, [%rd71];
	st.global.u32 	[%rd73], %r125;
$L__BB8_31:
	add.s32 	%r218, %r218, 4;
$L__BB8_32:
	setp.eq.s32 	%p19, %r59, 0;
	@%p19 bra 	$L__BB8_54;
	setp.eq.s32 	%p20, %r59, 1;
	@%p20 bra 	$L__BB8_39;
	shl.b32 	%r126, %r218, 7;
	add.s32 	%r66, %r126, %r6;
	setp.ge.s32 	%p21, %r66, %r3;
	mul.wide.s32 	%rd74, %r66, 8;
	add.s64 	%rd12, %rd5, %rd74;
	@%p21 bra 	$L__BB8_36;
	ld.global.u32 	%r127, [%rd12];
	mul.wide.s32 	%rd75, %r127, 4;
	add.s64 	%rd76, %rd3, %rd75;
	add.s32 	%r128, %r66, %r5;
	mul.lo.s32 	%r129, %r128, %r2;
	mul.wide.s32 	%rd77, %r129, 4;
	add.s64 	%rd78, %rd1, %rd77;
	ld.global.u32 	%r130, [%rd76];
	st.global.u32 	[%rd78], %r130;
$L__BB8_36:
	add.s32 	%r67, %r66, 128;
	setp.ge.s32 	%p22, %r67, %r3;
	@%p22 bra 	$L__BB8_38;
	ld.global.u32 	%r131, [%rd12+1024];
	mul.wide.s32 	%rd79, %r131, 4;
	add.s64 	%rd80, %rd3, %rd79;
	add.s32 	%r132, %r67, %r5;
	mul.lo.s32 	%r133, %r132, %r2;
	mul.wide.s32 	%rd81, %r133, 4;
	add.s64 	%rd82, %rd1, %rd81;
	ld.global.u32 	%r134, [%rd80];
	st.global.u32 	[%rd82], %r134;
$L__BB8_38:
	add.s32 	%r218, %r218, 2;
$L__BB8_39:
	and.b32  	%r135, %r71, 1;
	setp.eq.b32 	%p23, %r135, 1;
	not.pred 	%p24, %p23;
	@%p24 bra 	$L__BB8_54;
	shl.b32 	%r136, %r218, 7;
	add.s32 	%r70, %r136, %r6;
	setp.ge.s32 	%p25, %r70, %r3;
	@%p25 bra 	$L__BB8_54;
	mul.wide.s32 	%rd83, %r70, 8;
	add.s64 	%rd84, %rd5, %rd83;
	ld.global.u32 	%r137, [%rd84];
	mul.wide.s32 	%rd85, %r137, 4;
	add.s64 	%rd86, %rd3, %rd85;
	add.s32 	%r138, %r70, %r5;
	mul.lo.s32 	%r139, %r138, %r2;
	mul.wide.s32 	%rd87, %r139, 4;
	add.s64 	%rd88, %rd1, %rd87;
	ld.global.u32 	%r140, [%rd86];
	st.global.u32 	[%rd88], %r140;
	bra.uni 	$L__BB8_54;
$L__BB8_42:
	setp.lt.s32 	%p26, %r71, 1;
	@%p26 bra 	$L__BB8_54;
	mov.u32 	%r9, %tid.x;
	setp.lt.u32 	%p27, %r71, 8;
	mov.b32 	%r216, 0;
	@%p27 bra 	$L__BB8_46;
	and.b32  	%r142, %r71, 2147483640;
	neg.s32 	%r213, %r142;
	add.s32 	%r143, %r1, %r9;
	add.s32 	%r144, %r143, %r4;
	mul.lo.s32 	%r212, %r2, %r144;
	add.s32 	%r145, %r144, 896;
	mul.lo.s32 	%r211, %r2, %r145;
	add.s32 	%r146, %r144, 768;
	mul.lo.s32 	%r210, %r2, %r146;
	add.s32 	%r147, %r144, 640;
	mul.lo.s32 	%r209, %r2, %r147;
	add.s32 	%r148, %r144, 512;
	mul.lo.s32 	%r208, %r2, %r148;
	add.s32 	%r149, %r144, 384;
	mul.lo.s32 	%r207, %r2, %r149;
	add.s64 	%rd90, %rd21, %rd2;
	add.s64 	%rd6, %rd90, 3072;
	add.s32 	%r206, %r9, 128;
	mul.wide.u32 	%rd91, %r9, 8;
	add.s64 	%rd160, %rd90, %rd91;
	add.s32 	%r150, %r144, 128;
	mul.lo.s32 	%r205, %r2, %r150;
	add.s32 	%r151, %r144, 256;
	mul.lo.s32 	%r204, %r2, %r151;
$L__BB8_45:
	.pragma "nounroll";
	and.b32  	%r216, %r71, 2147483640;
	mul.wide.s32 	%rd92, %r206, 8;
	add.s64 	%rd93, %rd6, %rd92;
	ld.global.u32 	%r152, [%rd160];
	mul.wide.s32 	%rd94, %r152, 4;
	add.s64 	%rd95, %rd3, %rd94;
	mul.wide.s32 	%rd96, %r212, 4;
	add.s64 	%rd97, %rd1, %rd96;
	ld.global.u32 	%r153, [%rd95];
	st.global.u32 	[%rd97], %r153;
	ld.global.u32 	%r154, [%rd93+-3072];
	mul.wide.s32 	%rd98, %r154, 4;
	add.s64 	%rd99, %rd3, %rd98;
	mul.wide.s32 	%rd100, %r205, 4;
	add.s64 	%rd101, %rd1, %rd100;
	ld.global.u32 	%r155, [%rd99];
	st.global.u32 	[%rd101], %r155;
	ld.global.u32 	%r156, [%rd93+-2048];
	mul.wide.s32 	%rd102, %r156, 4;
	add.s64 	%rd103, %rd3, %rd102;
	mul.wide.s32 	%rd104, %r204, 4;
	add.s64 	%rd105, %rd1, %rd104;
	ld.global.u32 	%r157, [%rd103];
	st.global.u32 	[%rd105], %r157;
	ld.global.u32 	%r158, [%rd93+-1024];
	mul.wide.s32 	%rd106, %r158, 4;
	add.s64 	%rd107, %rd3, %rd106;
	mul.wide.s32 	%rd108, %r207, 4;
	add.s64 	%rd109, %rd1, %rd108;
	ld.global.u32 	%r159, [%rd107];
	st.global.u32 	[%rd109], %r159;
	ld.global.u32 	%r160, [%rd93];
	mul.wide.s32 	%rd110, %r160, 4;
	add.s64 	%rd111, %rd3, %rd110;
	mul.wide.s32 	%rd112, %r208, 4;
	add.s64 	%rd113, %rd1, %rd112;
	ld.global.u32 	%r161, [%rd111];
	st.global.u32 	[%rd113], %r161;
	ld.global.u32 	%r162, [%rd93+1024];
	mul.wide.s32 	%rd114, %r162, 4;
	add.s64 	%rd115, %rd3, %rd114;
	mul.wide.s32 	%rd116, %r209, 4;
	add.s64 	%rd117, %rd1, %rd116;
	ld.global.u32 	%r163, [%rd115];
	st.global.u32 	[%rd117], %r163;
	ld.global.u32 	%r164, [%rd93+2048];
	mul.wide.s32 	%rd118, %r164, 4;
	add.s64 	%rd119, %rd3, %rd118;
	mul.wide.s32 	%rd120, %r210, 4;
	add.s64 	%rd121, %rd1, %rd120;
	ld.global.u32 	%r165, [%rd119];
	st.global.u32 	[%rd121], %r165;
	ld.global.u32 	%r166, [%rd93+3072];
	mul.wide.s32 	%rd122, %r166, 4;
	add.s64 	%rd123, %rd3, %rd122;
	mul.wide.s32 	%rd124, %r211, 4;
	add.s64 	%rd125, %rd1, %rd124;
	ld.global.u32 	%r167, [%rd123];
	st.global.u32 	[%rd125], %r167;
	add.s32 	%r213, %r213, 8;
	shl.b32 	%r168, %r2, 10;
	add.s32 	%r212, %r212, %r168;
	add.s32 	%r211, %r211, %r168;
	add.s32 	%r210, %r210, %r168;
	add.s32 	%r209, %r209, %r168;
	add.s32 	%r208, %r208, %r168;
	add.s32 	%r207, %r207, %r168;
	add.s32 	%r206, %r206, 1024;
	add.s64 	%rd160, %rd160, 8192;
	add.s32 	%r205, %r205, %r168;
	add.s32 	%r204, %r204, %r168;
	setp.eq.s32 	%p28, %r213, 0;
	@%p28 bra 	$L__BB8_46;
	bra.uni 	$L__BB8_45;
$L__BB8_46:
	and.b32  	%r52, %r71, 7;
	setp.eq.s32 	%p29, %r52, 0;
	@%p29 bra 	$L__BB8_54;
	and.b32  	%r53, %r71, 3;
	setp.lt.u32 	%p30, %r52, 4;
	@%p30 bra 	$L__BB8_49;
	shl.b32 	%r169, %r216, 7;
	add.s32 	%r170, %r169, %r9;
	mul.wide.s32 	%rd126, %r170, 8;
	add.s64 	%rd127, %rd5, %rd126;
	ld.global.u32 	%r171, [%rd127];
	mul.wide.s32 	%rd128, %r171, 4;
	add.s64 	%rd129, %rd3, %rd128;
	add.s32 	%r172, %r170, %r5;
	mul.lo.s32 	%r173, %r172, %r2;
	mul.wide.s32 	%rd130, %r173, 4;
	add.s64 	%rd131, %rd1, %rd130;
	ld.global.u32 	%r174, [%rd129];
	st.global.u32 	[%rd131], %r174;
	ld.global.u32 	%r175, [%rd127+1024];
	mul.wide.s32 	%rd132, %r175, 4;
	add.s64 	%rd133, %rd3, %rd132;
	add.s32 	%r176, %r172, 128;
	mul.lo.s32 	%r177, %r176, %r2;
	mul.wide.s32 	%rd134, %r177, 4;
	add.s64 	%rd135, %rd1, %rd134;
	ld.global.u32 	%r178, [%rd133];
	st.global.u32 	[%rd135], %r178;
	ld.global.u32 	%r179, [%rd127+2048];
	mul.wide.s32 	%rd136, %r179, 4;
	add.s64 	%rd137, %rd3, %rd136;
	add.s32 	%r180, %r172, 256;
	mul.lo.s32 	%r181, %r180, %r2;
	mul.wide.s32 	%rd138, %r181, 4;
	add.s64 	%rd139, %rd1, %rd138;
	ld.global.u32 	%r182, [%rd137];
	st.global.u32 	[%rd139], %r182;
	ld.global.u32 	%r183, [%rd127+3072];
	mul.wide.s32 	%rd140, %r183, 4;
	add.s64 	%rd141, %rd3, %rd140;
	add.s32 	%r184, %r172, 384;
	mul.lo.s32 	%r185, %r184, %r2;
	mul.wide.s32 	%rd142, %r185, 4;
	add.s64 	%rd143, %rd1, %rd142;
	ld.global.u32 	%r186, [%rd141];
	st.global.u32 	[%rd143], %r186;
	add.s32 	%r216, %r216, 4;
$L__BB8_49:
	setp.eq.s32 	%p31, %r53, 0;
	@%p31 bra 	$L__BB8_54;
	setp.eq.s32 	%p32, %r53, 1;
	@%p32 bra 	$L__BB8_52;
	shl.b32 	%r187, %r216, 7;
	add.s32 	%r188, %r187, %r9;
	mul.wide.s32 	%rd144, %r188, 8;
	add.s64 	%rd145, %rd5, %rd144;
	ld.global.u32 	%r189, [%rd145];
	mul.wide.s32 	%rd146, %r189, 4;
	add.s64 	%rd147, %rd3, %rd146;
	add.s32 	%r190, %r188, %r5;
	mul.lo.s32 	%r191, %r190, %r2;
	mul.wide.s32 	%rd148, %r191, 4;
	add.s64 	%rd149, %rd1, %rd148;
	ld.global.u32 	%r192, [%rd147];
	st.global.u32 	[%rd149], %r192;
	ld.global.u32 	%r193, [%rd145+1024];
	mul.wide.s32 	%rd150, %r193, 4;
	add.s64 	%rd151, %rd3, %rd150;
	add.s32 	%r194, %r190, 128;
	mul.lo.s32 	%r195, %r194, %r2;
	mul.wide.s32 	%rd152, %r195, 4;
	add.s64 	%rd153, %rd1, %rd152;
	ld.global.u32 	%r196, [%rd151];
	st.global.u32 	[%rd153], %r196;
	add.s32 	%r216, %r216, 2;
$L__BB8_52:
	and.b32  	%r197, %r71, 1;
	setp.eq.b32 	%p33, %r197, 1;
	not.pred 	%p34, %p33;
	@%p34 bra 	$L__BB8_54;
	shl.b32 	%r198, %r216, 7;
	add.s32 	%r199, %r198, %r9;
	mul.wide.s32 	%rd154, %r199, 8;
	add.s64 	%rd155, %rd5, %rd154;
	ld.global.u32 	%r200, [%rd155];
	mul.wide.s32 	%rd156, %r200, 4;
	add.s64 	%rd157, %rd3, %rd156;
	add.s32 	%r201, %r199, %r5;
	mul.lo.s32 	%r202, %r201, %r2;
	mul.wide.s32 	%rd158, %r202, 4;
	add.s64 	%rd159, %rd1, %rd158;
	ld.global.u32 	%r203, [%rd157];
	st.global.u32 	[%rd159], %r203;
$L__BB8_54:
	ret;

}


// ===== COMPILED SASS (sm_100) =====

	.target	sm_100

	.elftype	@"ET_EXEC"


//--------------------- .note.nv.tkinfo           --------------------------
	.section	.note.nv.tkinfo,"",@"SHT_NOTE"
	.sectionflags	@"SHF_NOTE_NV_TKINFO"
	.tkinfo
        /*0018*/ 	.word	0x00000002
        /*0030*/ 	.string	""
        /*0030*/ 	.string	"ptxas"
        /*0030*/ 	.string	"Cuda compilation tools, release 13.0, V13.0.88"
        /*0030*/ 	.string	"Build cuda_13.0.r13.0/compiler.36424714_0"
        /*0030*/ 	.string	"-arch sm_100 -m 64 "



//--------------------- .note.nv.cuinfo           --------------------------
	.section	.note.nv.cuinfo,"",@"SHT_NOTE"
	.sectionflags	@"SHF_NOTE_NV_CUINFO"
        /*0018*/ 	.short	0x0002
        /*001a*/ 	.short	0x0064
        /*001c*/ 	.short	0x0082
	.zero		2


//--------------------- .nv.info                  --------------------------
	.section	.nv.info,"",@"SHT_CUDA_INFO"
	.align	4


	//----- nvinfo : EIATTR_REGCOUNT
	.align		4
        /*0000*/ 	.byte	0x04, 0x2f
        /*0002*/ 	.short	(.L_46 - .L_45)
	.align		4
.L_45:
        /*0004*/ 	.word	index@(_Z14deflate_kernelIiEvPKT_PKiiPS0_)
        /*0008*/ 	.word	0x00000012


	//----- nvinfo : EIATTR_FRAME_SIZE
	.align		4
.L_46:
        /*000c*/ 	.byte	0x04, 0x11
        /*000e*/ 	.short	(.L_48 - .L_47)
	.align		4
.L_47:
        /*0010*/ 	.word	index@(_Z14deflate_kernelIiEvPKT_PKiiPS0_)
        /*0014*/ 	.word	0x00000000


	//----- nvinfo : EIATTR_REGCOUNT
	.align		4
.L_48:
        /*0018*/ 	.byte	0x04, 0x2f
        /*001a*/ 	.short	(.L_50 - .L_49)
	.align		4
.L_49:
        /*001c*/ 	.word	index@(_Z24deflate_to_struct_kernelIiEvPKT_P9ContainerIS0_Ei)
        /*0020*/ 	.word	0x0000000e


	//----- nvinfo : EIATTR_FRAME_SIZE
	.align		4
.L_50:
        /*0024*/ 	.byte	0x04, 0x11
        /*0026*/ 	.short	(.L_52 - .L_51)
	.align		4
.L_51:
        /*0028*/ 	.word	index@(_Z24deflate_to_struct_kernelIiEvPKT_P9ContainerIS0_Ei)
        /*002c*/ 	.word	0x00000000


	//----- nvinfo : EIATTR_REGCOUNT
	.align		4
.L_52:
        /*0030*/ 	.byte	0x04, 0x2f
        /*0032*/ 	.short	(.L_54 - .L_53)
	.align		4
.L_53:
        /*0034*/ 	.word	index@(_ZN3cub18CUB_300001_SM_10006detail11EmptyKernelIvEEvv)
        /*0038*/ 	.word	0x00000004


	//----- nvinfo : EIATTR_FRAME_SIZE
	.align		4
.L_54:
        /*003c*/ 	.byte	0x04, 0x11
        /*003e*/ 	.short	(.L_56 - .L_55)
	.align		4
.L_55:
        /*0040*/ 	.word	index@(_ZN3cub18CUB_300001_SM_10006detail11EmptyKernelIvEEvv)
        /*0044*/ 	.word	0x00000000


	//----- nvinfo : EIATTR_REGCOUNT
	.align		4
.L_56:
        /*0048*/ 	.byte	0x04, 0x2f
        /*004a*/ 	.short	(.L_58 - .L_57)
	.align		4
.L_57:
        /*004c*/ 	.word	index@(_ZN3cub18CUB_300001_SM_10006detail8for_each13static_kernelINS2_12policy_hub_t12policy_500_tEmN6thrust24THRUST_300001_SM_1000_NS8cuda_cub20__uninitialized_fill7functorINS7_10device_ptrIiEEiEEEEvT0_T1_)
        /*0050*/ 	.word	0x00000008


	//----- nvinfo : EIATTR_FRAME_SIZE
	.align		4
.L_58:
        /*0054*/ 	.byte	0x04, 0x11
        /*0056*/ 	.short	(.L_60 - .L_59)
	.align		4
.L_59:
        /*0058*/ 	.word	index@(_ZN3cub18CUB_300001_SM_10006detail8for_each13static_kernelINS2_12policy_hub_t12policy_500_tEmN6thrust24THRUST_300001_SM_1000_NS8cuda_cub20__uninitialized_fill7functorINS7_10device_ptrIiEEiEEEEvT0_T1_)
        /*005c*/ 	.word	0x00000000


	//----- nvinfo : EIATTR_REGCOUNT
	.align		4
.L_60:
        /*0060*/ 	.byte	0x04, 0x2f
        /*0062*/ 	.short	(.L_62 - .L_61)
	.align		4
.L_61:
        /*0064*/ 	.word	index@(_ZN3cub18CUB_300001_SM_10006detail8for_each13static_kernelINS2_12policy_hub_t12policy_500_tElN6thrust24THRUST_300001_SM_1000_NS8cuda_cub6__fill7functorINS7_6detail15normal_iteratorINS7_10device_ptrIiEEEEiEEEEvT0_T1_)
        /*0068*/ 	.word	0x00000008


	//----- nvinfo : EIATTR_FRAME_SIZE
	.align		4
.L_62:
        /*006c*/ 	.byte	0x04, 0x11
        /*006e*/ 	.short	(.L_64 - .L_63)
	.align		4
.L_63:
        /*0070*/ 	.word	index@(_ZN3cub18CUB_300001_SM_10006detail8for_each13static_kernelINS2_12policy_hub_t12policy_500_tElN6thrust24THRUST_300001_SM_1000_NS8cuda_cub6__fill7functorINS7_6detail15normal_iteratorINS7_10device_ptrIiEEEEiEEEEvT0_T1_)
        /*0074*/ 	.word	0x00000000


	//----- nvinfo : EIATTR_REGCOUNT
	.align		4
.L_64:
        /*0078*/ 	.byte	0x04, 0x2f
        /*007a*/ 	.short	(.L_66 - .L_65)
	.align		4
.L_65:
        /*007c*/ 	.word	index@(_ZN3cub18CUB_300001_SM_10006detail9transform16transform_kernelINS2_10policy_hubILb1EN4cuda3std3__45tupleIJN6thrust24THRUST_300001_SM_1000_NS20permutation_iteratorINSA_6detail15normal_iteratorINSA_10device_ptrIiEEEESG_EEEEEE10policy1000EiNS7_10__identityESG_JSH_EEEvT0_iT1_T2_DpNS2_10kernel_argIT3_EE)
        /*0080*/ 	.word	0x00000020


	//----- nvinfo : EIATTR_FRAME_SIZE
	.align		4
.L_66:
        /*0084*/ 	.byte	0x04, 0x11
        /*0086*/ 	.short	(.L_68 - .L_67)
	.align		4
.L_67:
        /*0088*/ 	.word	index@(_ZN3cub18CUB_300001_SM_10006detail9transform16transform_kernelINS2_10policy_hubILb1EN4cuda3std3__45tupleIJN6thrust24THRUST_300001_SM_1000_NS20permutation_iteratorINSA_6detail15normal_iteratorINSA_10device_ptrIiEEEESG_EEEEEE10policy1000EiNS7_10__identityESG_JSH_EEEvT0_iT1_T2_DpNS2_10kernel_argIT3_EE)
        /*008c*/ 	.word	0x00000000


	//----- nvinfo : EIATTR_REGCOUNT
	.align		4
.L_68:
        /*0090*/ 	.byte	0x04, 0x2f
        /*0092*/ 	.short	(.L_70 - .L_69)
	.align		4
.L_69:
        /*0094*/ 	.word	index@(_ZN3cub18CUB_300001_SM_10006detail9transform16transform_kernelINS2_10policy_hubILb1EN4cuda3std3__45tupleIJN6thrust24THRUST_300001_SM_1000_NS20permutation_iteratorINSA_6detail15normal_iteratorINSA_10device_ptrIiEEEESG_EEEEEE10policy1000ElNS7_10__identityESG_JSH_EEEvT0_iT1_T2_DpNS2_10kernel_argIT3_EE)
        /*0098*/ 	.word	0x00000020


	//----- nvinfo : EIATTR_FRAME_SIZE
	.align		4
.L_70:
        /*009c*/ 	.byte	0x04, 0x11
        /*009e*/ 	.short	(.L_72 - .L_71)
	.align		4
.L_71:
        /*00a0*/ 	.word	index@(_ZN3cub18CUB_300001_SM_10006detail9transform16transform_kernelINS2_10policy_hubILb1EN4cuda3std3__45tupleIJN6thrust24THRUST_300001_SM_1000_NS20permutation_iteratorINSA_6detail15normal_iteratorINSA_10device_ptrIiEEEESG_EEEEEE10policy1000ElNS7_10__identityESG_JSH_EEEvT0_iT1_T2_DpNS2_10kernel_argIT3_EE)
        /*00a4*/ 	.word	0x00000000


	//----- nvinfo : EIATTR_REGCOUNT
	.align		4
.L_72:
        /*00a8*/ 	.byte	0x04, 0x2f
        /*00aa*/ 	.short	(.L_74 - .L_73)
	.align		4
.L_73:
        /*00ac*/ 	.word	index@(_ZN3cub18CUB_300001_SM_10006detail9transform16transform_kernelINS2_10policy_hubILb1EN4cuda3std3__45tupleIJN6thrust24THRUST_300001_SM_1000_NS20permutation_iteratorINSA_6detail15normal_iteratorINSA_10device_ptrIiEEEENSA_18transform_iteratorI9ContainerIiENSD_INSE_ISJ_EEEENSA_11use_defaultESM_EEEEEEEE10policy1000EiNS7_10__identityENSB_ISF_NSH_I23CountingToStrideFunctorIiENSA_17counting_iteratorIiSM_SM_SM_EESM_SM_EEEEJSO_EEEvT0_iT1_T2_DpNS2_10kernel_argIT3_EE)
        /*00b0*/ 	.word	0x00000020


	//----- nvinfo : EIATTR_FRAME_SIZE
	.align		4
.L_74:
        /*00b4*/ 	.byte	0x04, 0x11
        /*00b6*/ 	.short	(.L_76 - .L_75)
	.align		4
.L_75:
        /*00b8*/ 	.word	index@(_ZN3cub18CUB_300001_SM_10006detail9transform16transform_kernelINS2_10policy_hubILb1EN4cuda3std3__45tupleIJN6thrust24THRUST_300001_SM_1000_NS20permutation_iteratorINSA_6detail15normal_iteratorINSA_10device_ptrIiEEEENSA_18transform_iteratorI9ContainerIiENSD_INSE_ISJ_EEEENSA_11use_defaultESM_EEEEEEEE10policy1000EiNS7_10__identityENSB_ISF_NSH_I23CountingToStrideFunctorIiENSA_17counting_iteratorIiSM_SM_SM_EESM_SM_EEEEJSO_EEEvT0_iT1_T2_DpNS2_10kernel_argIT3_EE)
        /*00bc*/ 	.word	0x00000000


	//----- nvinfo : EIATTR_REGCOUNT
	.align		4
.L_76:
        /*00c0*/ 	.byte	0x04, 0x2f
        /*00c2*/ 	.short	(.L_78 - .L_77)
	.align		4
.L_77:
        /*00c4*/ 	.word	index@(_ZN3cub18CUB_300001_SM_10006detail9transform16transform_kernelINS2_10policy_hubILb1EN4cuda3std3__45tupleIJN6thrust24THRUST_300001_SM_1000_NS20permutation_iteratorINSA_6detail15normal_iteratorINSA_10device_ptrIiEEEENSA_18transform_iteratorI9ContainerIiENSD_INSE_ISJ_EEEENSA_11use_defaultESM_EEEEEEEE10policy1000ElNS7_10__identityENSB_ISF_NSH_I23CountingToStrideFunctorIiENSA_17counting_iteratorIiSM_SM_SM_EESM_SM_EEEEJSO_EEEvT0_iT1_T2_DpNS2_10kernel_argIT3_EE)
        /*00c8*/ 	.word	0x00000020


	//----- nvinfo : EIATTR_FRAME_SIZE
	.align		4
.L_78:
        /*00cc*/ 	.byte	0x04, 0x11
        /*00ce*/ 	.short	(.L_80 - .L_79)
	.align		4
.L_79:
        /*00d0*/ 	.word	index@(_ZN3cub18CUB_300001_SM_10006detail9transform16transform_kernelINS2_10policy_hubILb1EN4cuda3std3__45tupleIJN6thrust24THRUST_300001_SM_1000_NS20permutation_iteratorINSA_6detail15normal_iteratorINSA_10device_ptrIiEEEENSA_18transform_iteratorI9ContainerIiENSD_INSE_ISJ_EEEENSA_11use_defaultESM_EEEEEEEE10policy1000ElNS7_10__identityENSB_ISF_NSH_I23CountingToStrideFunctorIiENSA_17counting_iteratorIiSM_SM_SM_EESM_SM_EEEEJSO_EEEvT0_iT1_T2_DpNS2_10kernel_argIT3_EE)
        /*00d4*/ 	.word	0x00000000


	//----- nvinfo : EIATTR_MIN_STACK_SIZE
	.align		4
.L_80:
        /*00d8*/ 	.byte	0x04, 0x12
        /*00da*/ 	.short	(.L_82 - .L_81)
	.align		4
.L_81:
        /*00dc*/ 	.word	index@(_ZN3cub18CUB_300001_SM_10006detail9transform16transform_kernelINS2_10policy_hubILb1EN4cuda3std3__45tupleIJN6thrust24THRUST_300001_SM_1000_NS20permutation_iteratorINSA_6detail15normal_iteratorINSA_10device_ptrIiEEEENSA_18transform_iteratorI9ContainerIiENSD_INSE_ISJ_EEEENSA_11use_defaultESM_EEEEEEEE10policy1000ElNS7_10__identityENSB_ISF_NSH_I23CountingToStrideFunctorIiENSA_17counting_iteratorIiSM_SM_SM_EESM_SM_EEEEJSO_EEEvT0_iT1_T2_DpNS2_10kernel_argIT3_EE)
        /*00e0*/ 	.word	0x00000000


	//----- nvinfo : EIATTR_MIN_STACK_SIZE
	.align		4
.L_82:
        /*00e4*/ 	.byte	0x04, 0x12
        /*00e6*/ 	.short	(.L_84 - .L_83)
	.align		4
.L_83:
        /*00e8*/ 	.word	index@(_ZN3cub18CUB_300001_SM_10006detail9transform16transform_kernelINS2_10policy_hubILb1EN4cuda3std3__45tupleIJN6thrust24THRUST_300001_SM_1000_NS20permutation_iteratorINSA_6detail15normal_iteratorINSA_10device_ptrIiEEEENSA_18transform_iteratorI9ContainerIiENSD_INSE_ISJ_EEEENSA_11use_defaultESM_EEEEEEEE10policy1000EiNS7_10__identityENSB_ISF_NSH_I23CountingToStrideFunctorIiENSA_17counting_iteratorIiSM_SM_SM_EESM_SM_EEEEJSO_EEEvT0_iT1_T2_DpNS2_10kernel_argIT3_EE)
        /*00ec*/ 	.word	0x00000000


	//----- nvinfo : EIATTR_MIN_STACK_SIZE
	.align		4
.L_84:
        /*00f0*/ 	.byte	0x04, 0x12
        /*00f2*/ 	.short	(.L_86 - .L_85)
	.align		4
.L_85:
        /*00f4*/ 	.word	index@(_ZN3cub18CUB_300001_SM_10006detail9transform16transform_kernelINS2_10policy_hubILb1EN4cuda3std3__45tupleIJN6thrust24THRUST_300001_SM_1000_NS20permutation_iteratorINSA_6detail15normal_iteratorINSA_10device_ptrIiEEEESG_EEEEEE10policy1000ElNS7_10__identityESG_JSH_EEEvT0_iT1_T2_DpNS2_10kernel_argIT3_EE)
        /*00f8*/ 	.word	0x00000000


	//----- nvinfo : EIATTR_MIN_STACK_SIZE
	.align		4
.L_86:
        /*00fc*/ 	.byte	0x04, 0x12
        /*00fe*/ 	.short	(.L_88 - .L_87)
	.align		4
.L_87:
        /*0100*/ 	.word	index@(_ZN3cub18CUB_300001_SM_10006detail9transform16transform_kernelINS2_10policy_hubILb1EN4cuda3std3__45tupleIJN6thrust24THRUST_300001_SM_1000_NS20permutation_iteratorINSA_6detail15normal_iteratorINSA_10device_ptrIiEEEESG_EEEEEE10policy1000EiNS7_10__identityESG_JSH_EEEvT0_iT1_T2_DpNS2_10kernel_argIT3_EE)
        /*0104*/ 	.word	0x00000000


	//----- nvinfo : EIATTR_MIN_STACK_SIZE
	.align		4
.L_88:
        /*0108*/ 	.byte	0x04, 0x12
        /*010a*/ 	.short	(.L_90 - .L_89)
	.align		4
.L_89:
        /*010c*/ 	.word	index@(_ZN3cub18CUB_300001_SM_10006detail8for_each13static_kernelINS2_12policy_hub_t12policy_500_tElN6thrust24THRUST_300001_SM_1000_NS8cuda_cub6__fill7functorINS7_6detail15normal_iteratorINS7_10device_ptrIiEEEEiEEEEvT0_T1_)
        /*0110*/ 	.word	0x00000000


	//----- nvinfo : EIATTR_MIN_STACK_SIZE
	.align		4
.L_90:
        /*0114*/ 	.byte	0x04, 0x12
        /*0116*/ 	.short	(.L_92 - .L_91)
	.align		4
.L_91:
        /*0118*/ 	.word	index@(_ZN3cub18CUB_300001_SM_10006detail8for_each13static_kernelINS2_12policy_hub_t12policy_500_tEmN6thrust24THRUST_300001_SM_1000_NS8cuda_cub20__uninitialized_fill7functorINS7_10device_ptrIiEEiEEEEvT0_T1_)
        /*011c*/ 	.word	0x00000000


	//----- nvinfo : EIATTR_MIN_STACK_SIZE
	.align		4
.L_92:
        /*0120*/ 	.byte	0x04, 0x12
        /*0122*/ 	.short	(.L_94 - .L_93)
	.align		4
.L_93:
        /*0124*/ 	.word	index@(_ZN3cub18CUB_300001_SM_10006detail11EmptyKernelIvEEvv)
        /*0128*/ 	.word	0x00000000


	//----- nvinfo : EIATTR_MIN_STACK_SIZE
	.align		4
.L_94:
        /*012c*/ 	.byte	0x04, 0x12
        /*012e*/ 	.short	(.L_96 - .L_95)
	.align		4
.L_95:
        /*0130*/ 	.word	index@(_Z24deflate_to_struct_kernelIiEvPKT_P9ContainerIS0_Ei)
        /*0134*/ 	.word	0x00000000


	//----- nvinfo : EIATTR_MIN_STACK_SIZE
	.align		4
.L_96:
        /*0138*/ 	.byte	0x04, 0x12
        /*013a*/ 	.short	(.L_98 - .L_97)
	.align		4
.L_97:
        /*013c*/ 	.word	index@(_Z14deflate_kernelIiEvPKT_PKiiPS0_)
        /*0140*/ 	.word	0x00000000
.L_98:


//--------------------- .nv.compat                --------------------------
	.section	.nv.compat,"",@"SHT_CUDA_COMPAT_INFO"
	.align	4
        /*0000*/ 	.byte	0x02, 0x09, 0x00, 0x00, 0x02, 0x02, 0x01, 0x00, 0x02, 0x05, 0x05, 0x00, 0x03, 0x07, 0x01, 0x01
        /*0010*/ 	.byte	0x02, 0x03, 0x00, 0x00, 0x02, 0x06, 0x01, 0x00, 0x04, 0x0b, 0x08, 0x00, 0x09, 0x00, 0x00, 0x00
        /*0020*/ 	.byte	0x00, 0x00, 0x00, 0x00


//--------------------- .nv.info._ZN3cub18CUB_300001_SM_10006detail9transform16transform_kernelINS2_10policy_hubILb1EN4cuda3std3__45tupleIJN6thrust24THRUST_300001_SM_1000_NS20permutation_iteratorINSA_6detail15normal_iteratorINSA_10device_ptrIiEEEENSA_18transform_iteratorI9ContainerIiENSD_INSE_ISJ_EEEENSA_11use_defaultESM_EEEEEEEE10policy1000ElNS7_10__identityENSB_ISF_NSH_I23CountingToStrideFunctorIiENSA_17counting_iteratorIiSM_SM_SM_EESM_SM_EEEEJSO_EEEvT0_iT1_T2_DpNS2_10kernel_argIT3_EE --------------------------
	.section	.nv.info._ZN3cub18CUB_300001_SM_10006detail9transform16transform_kernelINS2_10policy_hubILb1EN4cuda3std3__45tupleIJN6thrust24THRUST_300001_SM_1000_NS20permutation_iteratorINSA_6detail15normal_iteratorINSA_10device_ptrIiEEEENSA_18transform_iteratorI9ContainerIiENSD_INSE_ISJ_EEEENSA_11use_defaultESM_EEEEEEEE10policy1000ElNS7_10__identityENSB_ISF_NSH_I23CountingToStrideFunctorIiENSA_17counting_iteratorIiSM_SM_SM_EESM_SM_EEEEJSO_EEEvT0_iT1_T2_DpNS2_10kernel_argIT3_EE,"",@"SHT_CUDA_INFO"
	.sectionflags	@""
	.align	4


	//----- nvinfo : EIATTR_CUDA_API_VERSION
	.align		4
        /*0000*/ 	.byte	0x04, 0x37
        /*0002*/ 	.short	(.L_100 - .L_99)
.L_99:
        /*0004*/ 	.word	0x00000082


	//----- nvinfo : EIATTR_KPARAM_INFO
	.align		4
.L_100:
        /*0008*/ 	.byte	0x04, 0x17
        /*000a*/ 	.short	(.L_102 - .L_101)
.L_101:
        /*000c*/ 	.word	0x00000000
        /*0010*/ 	.short	0x0004
        /*0012*/ 	.short	0x0020
        /*0014*/ 	.byte	0x00, 0xf0, 0x61, 0x00


	//----- nvinfo : EIATTR_KPARAM_INFO
	.align		4
.L_102:
        /*0018*/ 	.byte	0x04, 0x17
        /*001a*/ 	.short	(.L_104 - .L_103)
.L_103:
        /*001c*/ 	.word	0x00000000
        /*0020*/ 	.short	0x0003
        /*0022*/ 	.short	0x0010
        /*0024*/ 	.byte	0x00, 0xf0, 0x41, 0x00


	//----- nvinfo : EIATTR_KPARAM_INFO
	.align		4
.L_104:
        /*0028*/ 	.byte	0x04, 0x17
        /*002a*/ 	.short	(.L_106 - .L_105)
.L_105:
        /*002c*/ 	.word	0x00000000
        /*0030*/ 	.short	0x0002
        /*0032*/ 	.short	0x000c
        /*0034*/ 	.byte	0x00, 0xf0, 0x05, 0x00


	//----- nvinfo : EIATTR_KPARAM_INFO
	.align		4
.L_106:
        /*0038*/ 	.byte	0x04, 0x17
        /*003a*/ 	.short	(.L_108 - .L_107)
.L_107:
        /*003c*/ 	.word	0x00000000
        /*0040*/ 	.short	0x0001
        /*0042*/ 	.short	0x0008
        /*0044*/ 	.byte	0x00, 0xf0, 0x11, 0x00


	//----- nvinfo : EIATTR_KPARAM_INFO
	.align		4
.L_108:
        /*0048*/ 	.byte	0x04, 0x17
        /*004a*/ 	.short	(.L_110 - .L_109)
.L_109:
        /*004c*/ 	.word	0x00000000
        /*0050*/ 	.short	0x0000
        /*0052*/ 	.short	0x0000
        /*0054*/ 	.byte	0x00, 0xf0, 0x21, 0x00


	//----- nvinfo : EIATTR_SPARSE_MMA_MASK
	.align		4
.L_110:
        /*0058*/ 	.byte	0x03, 0x50
        /*005a*/ 	.short	0x0000


	//----- nvinfo : EIATTR_MAXREG_COUNT
	.align		4
        /*005c*/ 	.byte	0x03, 0x1b
        /*005e*/ 	.short	0x00ff


	//----- nvinfo : EIATTR_MERCURY_ISA_VERSION
	.align		4
        /*0060*/ 	.byte	0x03, 0x5f
        /*0062*/ 	.short	0x0101


	//----- nvinfo : EIATTR_VRC_CTA_INIT_COUNT
	.align		4
        /*0064*/ 	.byte	0x02, 0x4a
	.zero		1
	.zero		1


	//----- nvinfo : EIATTR_EXIT_INSTR_OFFSETS
	.align		4
        /*0068*/ 	.byte	0x04, 0x1c
        /*006a*/ 	.short	(.L_112 - .L_111)


	//   ....[0]....
.L_111:
        /*006c*/ 	.word	0x000001b0


	//   ....[1]....
        /*0070*/ 	.word	0x00000f30


	//   ....[2]....
        /*0074*/ 	.word	0x000012b0


	//   ....[3]....
        /*0078*/ 	.word	0x000014a0


	//   ....[4]....
        /*007c*/ 	.word	0x000014d0


	//   ....[5]....
        /*0080*/ 	.word	0x00001590


	//   ....[6]....
        /*0084*/ 	.word	0x000015c0


	//   ....[7]....
        /*0088*/ 	.word	0x00001ba0


	//   ....[8]....
        /*008c*/ 	.word	0x00001e10


	//   ....[9]....
        /*0090*/ 	.word	0x00001fb0


	//   ....[10]....
        /*0094*/ 	.word	0x00002080


	//----- nvinfo : EIATTR_MAX_THREADS
	.align		4
.L_112:
        /*0098*/ 	.byte	0x04, 0x05
        /*009a*/ 	.short	(.L_114 - .L_113)
.L_113:
        /*009c*/ 	.word	0x00000080
        /*00a0*/ 	.word	0x00000001
        /*00a4*/ 	.word	0x00000001


	//----- nvinfo : EIATTR_CRS_STACK_SIZE
	.align		4
.L_114:
        /*00a8*/ 	.byte	0x04, 0x1e
        /*00aa*/ 	.short	(.L_116 - .L_115)
.L_115:
        /*00ac*/ 	.word	0x00000000


	//----- nvinfo : EIATTR_CBANK_PARAM_SIZE
	.align		4
.L_116:
        /*00b0*/ 	.byte	0x03, 0x19
        /*00b2*/ 	.short	0x0038


	//----- nvinfo : EIATTR_PARAM_CBANK
	.align		4
        /*00b4*/ 	.byte	0x04, 0x0a
        /*00b6*/ 	.short	(.L_118 - .L_117)
	.align		4
.L_117:
        /*00b8*/ 	.word	index@(.nv.constant0._ZN3cub18CUB_300001_SM_10006detail9transform16transform_kernelINS2_10policy_hubILb1EN4cuda3std3__45tupleIJN6thrust24THRUST_300001_SM_1000_NS20permutation_iteratorINSA_6detail15normal_iteratorINSA_10device_ptrIiEEEENSA_18transform_iteratorI9ContainerIiENSD_INSE_ISJ_EEEENSA_11use_defaultESM_EEEEEEEE10policy1000ElNS7_10__identityENSB_ISF_NSH_I23CountingToStrideFunctorIiENSA_17counting_iteratorIiSM_SM_SM_EESM_SM_EEEEJSO_EEEvT0_iT1_T2_DpNS2_10kernel_argIT3_EE)
        /*00bc*/ 	.short	0x0380
        /*00be*/ 	.short	0x0038


	//----- nvinfo : EIATTR_SW_WAR
	.align		4
.L_118:
        /*00c0*/ 	.byte	0x04, 0x36
        /*00c2*/ 	.short	(.L_120 - .L_119)
.L_119:
        /*00c4*/ 	.word	0x00000008
.L_120:


//--------------------- .nv.info._ZN3cub18CUB_300001_SM_10006detail9transform16transform_kernelINS2_10policy_hubILb1EN4cuda3std3__45tupleIJN6thrust24THRUST_300001_SM_1000_NS20permutation_iteratorINSA_6detail15normal_iteratorINSA_10device_ptrIiEEEENSA_18transform_iteratorI9ContainerIiENSD_INSE_ISJ_EEEENSA_11use_defaultESM_EEEEEEEE10policy1000EiNS7_10__identityENSB_ISF_NSH_I23CountingToStrideFunctorIiENSA_17counting_iteratorIiSM_SM_SM_EESM_SM_EEEEJSO_EEEvT0_iT1_T2_DpNS2_10kernel_argIT3_EE --------------------------
	.section	.nv.info._ZN3cub18CUB_300001_SM_10006detail9transform16transform_kernelINS2_10policy_hubILb1EN4cuda3std3__45tupleIJN6thrust24THRUST_300001_SM_1000_NS20permutation_iteratorINSA_6detail15normal_iteratorINSA_10device_ptrIiEEEENSA_18transform_iteratorI9ContainerIiENSD_INSE_ISJ_EEEENSA_11use_defaultESM_EEEEEEEE10policy1000EiNS7_10__identityENSB_ISF_NSH_I23CountingToStrideFunctorIiENSA_17counting_iteratorIiSM_SM_SM_EESM_SM_EEEEJSO_EEEvT0_iT1_T2_DpNS2_10kernel_argIT3_EE,"",@"SHT_CUDA_INFO"
	.sectionflags	@""
	.align	4


	//----- nvinfo : EIATTR_CUDA_API_VERSION
	.align		4
        /*0000*/ 	.byte	0x04, 0x37
        /*0002*/ 	.short	(.L_122 - .L_121)
.L_121:
        /*0004*/ 	.word	0x00000082


	//----- nvinfo : EIATTR_KPARAM_INFO
	.align		4
.L_122:
        /*0008*/ 	.byte	0x04, 0x17
        /*000a*/ 	.short	(.L_124 - .L_123)
.L_123:
        /*000c*/ 	.word	0x00000000
        /*0010*/ 	.short	0x0004
        /*0012*/ 	.short	0x0020
        /*0014*/ 	.byte	0x00, 0xf0, 0x61, 0x00


	//----- nvinfo : EIATTR_KPARAM_INFO
	.align		4
.L_124:
        /*0018*/ 	.byte	0x04, 0x17
        /*001a*/ 	.short	(.L_126 - .L_125)
.L_125:
        /*001c*/ 	.word	0x00000000
        /*0020*/ 	.short	0x0003
        /*0022*/ 	.short	0x0010
        /*0024*/ 	.byte	0x00, 0xf0, 0x41, 0x00


	//----- nvinfo : EIATTR_KPARAM_INFO
	.align		4
.L_126:
        /*0028*/ 	.byte	0x04, 0x17
        /*002a*/ 	.short	(.L_128 - .L_127)
.L_127:
        /*002c*/ 	.word	0x00000000
        /*0030*/ 	.short	0x0002
        /*0032*/ 	.short	0x0008
        /*0034*/ 	.byte	0x00, 0xf0, 0x05, 0x00


	//----- nvinfo : EIATTR_KPARAM_INFO
	.align		4
.L_128:
        /*0038*/ 	.byte	0x04, 0x17
        /*003a*/ 	.short	(.L_130 - .L_129)
.L_129:
        /*003c*/ 	.word	0x00000000
        /*0040*/ 	.short	0x0001
        /*0042*/ 	.short	0x0004
        /*0044*/ 	.byte	0x00, 0xf0, 0x11, 0x00


	//----- nvinfo : EIATTR_KPARAM_INFO
	.align		4
.L_130:
        /*0048*/ 	.byte	0x04, 0x17
        /*004a*/ 	.short	(.L_132 - .L_131)
.L_131:
        /*004c*/ 	.word	0x00000000
        /*0050*/ 	.short	0x0000
        /*0052*/ 	.short	0x0000
        /*0054*/ 	.byte	0x00, 0xf0, 0x11, 0x00


	//----- nvinfo : EIATTR_SPARSE_MMA_MASK
	.align		4
.L_132:
        /*0058*/ 	.byte	0x03, 0x50
        /*005a*/ 	.short	0x0000


	//----- nvinfo : EIATTR_MAXREG_COUNT
	.align		4
        /*005c*/ 	.byte	0x03, 0x1b
        /*005e*/ 	.short	0x00ff


	//----- nvinfo : EIATTR_MERCURY_ISA_VERSION
	.align		4
        /*0060*/ 	.byte	0x03, 0x5f
        /*0062*/ 	.short	0x0101


	//----- nvinfo : EIATTR_VRC_CTA_INIT_COUNT
	.align		4
        /*0064*/ 	.byte	0x02, 0x4a
	.zero		1
	.zero		1


	//----- nvinfo : EIATTR_EXIT_INSTR_OFFSETS
	.align		4
        /*0068*/ 	.byte	0x04, 0x1c
        /*006a*/ 	.short	(.L_134 - .L_133)


	//   ....[0]....
.L_133:
        /*006c*/ 	.word	0x00000110


	//   ....[1]....
        /*0070*/ 	.word	0x00000700


	//   ....[2]....
        /*0074*/ 	.word	0x00000980


	//   ....[3]....
        /*0078*/ 	.word	0x00000b30


	//   ....[4]....
        /*007c*/ 	.word	0x00000c10


	//   ....[5]....
        /*0080*/ 	.word	0x00000c40


	//   ....[6]....
        /*0084*/ 	.word	0x00001380


	//   ....[7]....
        /*0088*/ 	.word	0x00001710


	//   ....[8]....
        /*008c*/ 	.word	0x00001910


	//   ....[9]....
        /*0090*/ 	.word	0x00001940


	//   ....[10]....
        /*0094*/ 	.word	0x00001a10


	//----- nvinfo : EIATTR_MAX_THREADS
	.align		4
.L_134:
        /*0098*/ 	.byte	0x04, 0x05
        /*009a*/ 	.short	(.L_136 - .L_135)
.L_135:
        /*009c*/ 	.word	0x00000080
        /*00a0*/ 	.word	0x00000001
        /*00a4*/ 	.word	0x00000001


	//----- nvinfo : EIATTR_CRS_STACK_SIZE
	.align		4
.L_136:
        /*00a8*/ 	.byte	0x04, 0x1e
        /*00aa*/ 	.short	(.L_138 - .L_137)
.L_137:
        /*00ac*/ 	.word	0x00000000


	//----- nvinfo : EIATTR_CBANK_PARAM_SIZE
	.align		4
.L_138:
        /*00b0*/ 	.byte	0x03, 0x19
        /*00b2*/ 	.short	0x0038


	//----- nvinfo : EIATTR_PARAM_CBANK
	.align		4
        /*00b4*/ 	.byte	0x04, 0x0a
        /*00b6*/ 	.short	(.L_140 - .L_139)
	.align		4
.L_139:
        /*00b8*/ 	.word	index@(.nv.constant0._ZN3cub18CUB_300001_SM_10006detail9transform16transform_kernelINS2_10policy_hubILb1EN4cuda3std3__45tupleIJN6thrust24THRUST_300001_SM_1000_NS20permutation_iteratorINSA_6detail15normal_iteratorINSA_10device_ptrIiEEEENSA_18transform_iteratorI9ContainerIiENSD_INSE_ISJ_EEEENSA_11use_defaultESM_EEEEEEEE10policy1000EiNS7_10__identityENSB_ISF_NSH_I23CountingToStrideFunctorIiENSA_17counting_iteratorIiSM_SM_SM_EESM_SM_EEEEJSO_EEEvT0_iT1_T2_DpNS2_10kernel_argIT3_EE)
        /*00bc*/ 	.short	0x0380
        /*00be*/ 	.short	0x0038


	//----- nvinfo : EIATTR_SW_WAR
	.align		4
.L_140:
        /*00c0*/ 	.byte	0x04, 0x36
        /*00c2*/ 	.short	(.L_142 - .L_141)
.L_141:
        /*00c4*/ 	.word	0x00000008
.L_142:


//--------------------- .nv.info._ZN3cub18CUB_300001_SM_10006detail9transform16transform_kernelINS2_10policy_hubILb1EN4cuda3std3__45tupleIJN6thrust24THRUST_300001_SM_1000_NS20permutation_iteratorINSA_6detail15normal_iteratorINSA_10device_ptrIiEEEESG_EEEEEE10policy1000ElNS7_10__identityESG_JSH_EEEvT0_iT1_T2_DpNS2_10kernel_argIT3_EE --------------------------
	.section	.nv.info._ZN3cub18CUB_300001_SM_10006detail9transform16transform_kernelINS2_10policy_hubILb1EN4cuda3std3__45tupleIJN6thrust24THRUST_300001_SM_1000_NS20permutation_iteratorINSA_6detail15normal_iteratorINSA_10device_ptrIiEEEESG_EEEEEE10policy1000ElNS7_10__identityESG_JSH_EEEvT0_iT1_T2_DpNS2_10kernel_argIT3_EE,"",@"SHT_CUDA_INFO"
	.sectionflags	@""
	.align	4


	//----- nvinfo : EIATTR_CUDA_API_VERSION
	.align		4
        /*0000*/ 	.byte	0x04, 0x37
        /*0002*/ 	.short	(.L_144 - .L_143)
.L_143:
        /*0004*/ 	.word	0x00000082


	//----- nvinfo : EIATTR_KPARAM_INFO
	.align		4
.L_144:
        /*0008*/ 	.byte	0x04, 0x17
        /*000a*/ 	.short	(.L_146 - .L_145)
.L_145:
        /*000c*/ 	.word	0x00000000
        /*0010*/ 	.short	0x0004
        /*0012*/ 	.short	0x0018
        /*0014*/ 	.byte	0x00, 0xf0, 0x41, 0x00


	//----- nvinfo : EIATTR_KPARAM_INFO
	.align		4
.L_146:
        /*0018*/ 	.byte	0x04, 0x17
        /*001a*/ 	.short	(.L_148 - .L_147)
.L_147:
        /*001c*/ 	.word	0x00000000
        /*0020*/ 	.short	0x0003
        /*0022*/ 	.short	0x0010
        /*0024*/ 	.byte	0x00, 0xf0, 0x21, 0x00


	//----- nvinfo : EIATTR_KPARAM_INFO
	.align		4
.L_148:
        /*0028*/ 	.byte	0x04, 0x17
        /*002a*/ 	.short	(.L_150 - .L_149)
.L_149:
        /*002c*/ 	.word	0x00000000
        /*0030*/ 	.short	0x0002
        /*0032*/ 	.short	0x000c
        /*0034*/ 	.byte	0x00, 0xf0, 0x05, 0x00


	//----- nvinfo : EIATTR_KPARAM_INFO
	.align		4
.L_150:
        /*0038*/ 	.byte	0x04, 0x17
        /*003a*/ 	.short	(.L_152 - .L_151)
.L_151:
        /*003c*/ 	.word	0x00000000
        /*0040*/ 	.short	0x0001
        /*0042*/ 	.short	0x0008
        /*0044*/ 	.byte	0x00, 0xf0, 0x11, 0x00


	//----- nvinfo : EIATTR_KPARAM_INFO
	.align		4
.L_152:
        /*0048*/ 	.byte	0x04, 0x17
        /*004a*/ 	.short	(.L_154 - .L_153)
.L_153:
        /*004c*/ 	.word	0x00000000
        /*0050*/ 	.short	0x0000
        /*0052*/ 	.short	0x0000
        /*0054*/ 	.byte	0x00, 0xf0, 0x21, 0x00


	//----- nvinfo : EIATTR_SPARSE_MMA_MASK
	.align		4
.L_154:
        /*0058*/ 	.byte	0x03, 0x50
        /*005a*/ 	.short	0x0000


	//----- nvinfo : EIATTR_MAXREG_COUNT
	.align		4
        /*005c*/ 	.byte	0x03, 0x1b
        /*005e*/ 	.short	0x00ff


	//----- nvinfo : EIATTR_MERCURY_ISA_VERSION
	.align		4
        /*0060*/ 	.byte	0x03, 0x5f
        /*0062*/ 	.short	0x0101


	//----- nvinfo : EIATTR_VRC_CTA_INIT_COUNT
	.align		4
        /*0064*/ 	.byte	0x02, 0x4a
	.zero		1
	.zero		1


	//----- nvinfo : EIATTR_EXIT_INSTR_OFFSETS
	.align		4
        /*0068*/ 	.byte	0x04, 0x1c
        /*006a*/ 	.short	(.L_156 - .L_155)


	//   ....[0]....
.L_155:
        /*006c*/ 	.word	0x00000190


	//   ....[1]....
        /*0070*/ 	.word	0x00000a10


	//   ....[2]....
        /*0074*/ 	.word	0x00000cc0


	//   ....[3]....
        /*0078*/ 	.word	0x00000e40


	//   ....[4]....
        /*007c*/ 	.word	0x00000e70


	//   ....[5]....
        /*0080*/ 	.word	0x00000ef0


	//   ....[6]....
        /*0084*/ 	.word	0x00000f10


	//   ....[7]....
        /*0088*/ 	.word	0x000014f0


	//   ....[8]....
        /*008c*/ 	.word	0x00001790


	//   ....[9]....
        /*0090*/ 	.word	0x00001930


	//   ....[10]....
        /*0094*/ 	.word	0x000019f0


	//----- nvinfo : EIATTR_MAX_THREADS
	.align		4
.L_156:
        /*0098*/ 	.byte	0x04, 0x05
        /*009a*/ 	.short	(.L_158 - .L_157)
.L_157:
        /*009c*/ 	.word	0x00000080
        /*00a0*/ 	.word	0x00000001
        /*00a4*/ 	.word	0x00000001


	//----- nvinfo : EIATTR_CRS_STACK_SIZE
	.align		4
.L_158:
        /*00a8*/ 	.byte	0x04, 0x1e
        /*00aa*/ 	.short	(.L_160 - .L_159)
.L_159:
        /*00ac*/ 	.word	0x00000000


	//----- nvinfo : EIATTR_CBANK_PARAM_SIZE
	.align		4
.L_160:
        /*00b0*/ 	.byte	0x03, 0x19
        /*00b2*/ 	.short	0x0028


	//----- nvinfo : EIATTR_PARAM_CBANK
	.align		4
        /*00b4*/ 	.byte	0x04, 0x0a
        /*00b6*/ 	.short	(.L_162 - .L_161)
	.align		4
.L_161:
        /*00b8*/ 	.word	index@(.nv.constant0._ZN3cub18CUB_300001_SM_10006detail9transform16transform_kernelINS2_10policy_hubILb1EN4cuda3std3__45tupleIJN6thrust24THRUST_300001_SM_1000_NS20permutation_iteratorINSA_6detail15normal_iteratorINSA_10device_ptrIiEEEESG_EEEEEE10policy1000ElNS7_10__identityESG_JSH_EEEvT0_iT1_T2_DpNS2_10kernel_argIT3_EE)
        /*00bc*/ 	.short	0x0380
        /*00be*/ 	.short	0x0028


	//----- nvinfo : EIATTR_SW_WAR
	.align		4
.L_162:
        /*00c0*/ 	.byte	0x04, 0x36
        /*00c2*/ 	.short	(.L_164 - .L_163)
.L_163:
        /*00c4*/ 	.word	0x00000008
.L_164:


//--------------------- .nv.info._ZN3cub18CUB_300001_SM_10006detail9transform16transform_kernelINS2_10policy_hubILb1EN4cuda3std3__45tupleIJN6thrust24THRUST_300001_SM_1000_NS20permutation_iteratorINSA_6detail15normal_iteratorINSA_10device_ptrIiEEEESG_EEEEEE10policy1000EiNS7_10__identityESG_JSH_EEEvT0_iT1_T2_DpNS2_10kernel_argIT3_EE --------------------------
	.section	.nv.info._ZN3cub18CUB_300001_SM_10006detail9transform16transform_kernelINS2_10policy_hubILb1EN4cuda3std3__45tupleIJN6thrust24THRUST_300001_SM_1000_NS20permutation_iteratorINSA_6detail15normal_iteratorINSA_10device_ptrIiEEEESG_EEEEEE10policy1000EiNS7_10__identityESG_JSH_EEEvT0_iT1_T2_DpNS2_10kernel_argIT3_EE,"",@"SHT_CUDA_INFO"
	.sectionflags	@""
	.align	4


	//----- nvinfo : EIATTR_CUDA_API_VERSION
	.align		4
        /*0000*/ 	.byte	0x04, 0x37
        /*0002*/ 	.short	(.L_166 - .L_165)
.L_165:
        /*0004*/ 	.word	0x00000082


	//----- nvinfo : EIATTR_KPARAM_INFO
	.align		4
.L_166:
        /*0008*/ 	.byte	0x04, 0x17
        /*000a*/ 	.short	(.L_168 - .L_167)
.L_167:
        /*000c*/ 	.word	0x00000000
        /*0010*/ 	.short	0x0004
        /*0012*/ 	.short	0x0018
        /*0014*/ 	.byte	0x00, 0xf0, 0x41, 0x00


	//----- nvinfo : EIATTR_KPARAM_INFO
	.align		4
.L_168:
        /*0018*/ 	.byte	0x04, 0x17
        /*001a*/ 	.short	(.L_170 - .L_169)
.L_169:
        /*001c*/ 	.word	0x00000000
        /*0020*/ 	.short	0x0003
        /*0022*/ 	.short	0x0010
        /*0024*/ 	.byte	0x00, 0xf0, 0x21, 0x00


	//----- nvinfo : EIATTR_KPARAM_INFO
	.align		4
.L_170:
        /*0028*/ 	.byte	0x04, 0x17
        /*002a*/ 	.short	(.L_172 - .L_171)
.L_171:
        /*002c*/ 	.word	0x00000000
        /*0030*/ 	.short	0x0002
        /*0032*/ 	.short	0x0008
        /*0034*/ 	.byte	0x00, 0xf0, 0x05, 0x00


	//----- nvinfo : EIATTR_KPARAM_INFO
	.align		4
.L_172:
        /*0038*/ 	.byte	0x04, 0x17
        /*003a*/ 	.short	(.L_174 - .L_173)
.L_173:
        /*003c*/ 	.word	0x00000000
        /*0040*/ 	.short	0x0001
        /*0042*/ 	.short	0x0004
        /*0044*/ 	.byte	0x00, 0xf0, 0x11, 0x00


	//----- nvinfo : EIATTR_KPARAM_INFO
	.align		4
.L_174:
        /*0048*/ 	.byte	0x04, 0x17
        /*004a*/ 	.short	(.L_176 - .L_175)
.L_175:
        /*004c*/ 	.word	0x00000000
        /*0050*/ 	.short	0x0000
        /*0052*/ 	.short	0x0000
        /*0054*/ 	.byte	0x00, 0xf0, 0x11, 0x00


	//----- nvinfo : EIATTR_SPARSE_MMA_MASK
	.align		4
.L_176:
        /*0058*/ 	.byte	0x03, 0x50
        /*005a*/ 	.short	0x0000


	//----- nvinfo : EIATTR_MAXREG_COUNT
	.align		4
        /*005c*/ 	.byte	0x03, 0x1b
        /*005e*/ 	.short	0x00ff


	//----- nvinfo : EIATTR_MERCURY_ISA_VERSION
	.align		4
        /*0060*/ 	.byte	0x03, 0x5f
        /*0062*/ 	.short	0x0101


	//----- nvinfo : EIATTR_VRC_CTA_INIT_COUNT
	.align		4
        /*0064*/ 	.byte	0x02, 0x4a
	.zero		1
	.zero		1


	//----- nvinfo : EIATTR_EXIT_INSTR_OFFSETS
	.align		4
        /*0068*/ 	.byte	0x04, 0x1c
        /*006a*/ 	.short	(.L_178 - .L_177)


	//   ....[0]....
.L_177:
        /*006c*/ 	.word	0x000000f0


	//   ....[1]....
        /*0070*/ 	.word	0x000006d0


	//   ....[2]....
        /*0074*/ 	.word	0x00000980


	//   ....[3]....
        /*0078*/ 	.word	0x00000b20


	//   ....[4]....
        /*007c*/ 	.word	0x00000c00


	//   ....[5]....
        /*0080*/ 	.word	0x00000c20


	//   ....[6]....
        /*0084*/ 	.word	0x000010d0


	//   ....[7]....
        /*0088*/ 	.word	0x00001380


	//   ....[8]....
        /*008c*/ 	.word	0x00001500


	//   ....[9]....
        /*0090*/ 	.word	0x00001530


	//   ....[10]....
        /*0094*/ 	.word	0x000015b0


	//----- nvinfo : EIATTR_MAX_THREADS
	.align		4
.L_178:
        /*0098*/ 	.byte	0x04, 0x05
        /*009a*/ 	.short	(.L_180 - .L_179)
.L_179:
        /*009c*/ 	.word	0x00000080
        /*00a0*/ 	.word	0x00000001
        /*00a4*/ 	.word	0x00000001


	//----- nvinfo : EIATTR_CRS_STACK_SIZE
	.align		4
.L_180:
        /*00a8*/ 	.byte	0x04, 0x1e
        /*00aa*/ 	.short	(.L_182 - .L_181)
.L_181:
        /*00ac*/ 	.word	0x00000000


	//----- nvinfo : EIATTR_CBANK_PARAM_SIZE
	.align		4
.L_182:
        /*00b0*/ 	.byte	0x03, 0x19
        /*00b2*/ 	.short	0x0028


	//----- nvinfo : EIATTR_PARAM_CBANK
	.align		4
        /*00b4*/ 	.byte	0x04, 0x0a
        /*00b6*/ 	.short	(.L_184 - .L_183)
	.align		4
.L_183:
        /*00b8*/ 	.word	index@(.nv.constant0._ZN3cub18CUB_300001_SM_10006detail9transform16transform_kernelINS2_10policy_hubILb1EN4cuda3std3__45tupleIJN6thrust24THRUST_300001_SM_1000_NS20permutation_iteratorINSA_6detail15normal_iteratorINSA_10device_ptrIiEEEESG_EEEEEE10policy1000EiNS7_10__identityESG_JSH_EEEvT0_iT1_T2_DpNS2_10kernel_argIT3_EE)
        /*00bc*/ 	.short	0x0380
        /*00be*/ 	.short	0x0028


	//----- nvinfo : EIATTR_SW_WAR
	.align		4
.L_184:
        /*00c0*/ 	.byte	0x04, 0x36
        /*00c2*/ 	.short	(.L_186 - .L_185)
.L_185:
        /*00c4*/ 	.word	0x00000008
.L_186:


//--------------------- .nv.info._ZN3cub18CUB_300001_SM_10006detail8for_each13static_kernelINS2_12policy_hub_t12policy_500_tElN6thrust24THRUST_300001_SM_1000_NS8cuda_cub6__fill7functorINS7_6detail15normal_iteratorINS7_10device_ptrIiEEEEiEEEEvT0_T1_ --------------------------
	.section	.nv.info._ZN3cub18CUB_300001_SM_10006detail8for_each13static_kernelINS2_12policy_hub_t12policy_500_tElN6thrust24THRUST_300001_SM_1000_NS8cuda_cub6__fill7functorINS7_6detail15normal_iteratorINS7_10device_ptrIiEEEEiEEEEvT0_T1_,"",@"SHT_CUDA_INFO"
	.sectionflags	@""
	.align	4


	//----- nvinfo : EIATTR_CUDA_API_VERSION
	.align		4
        /*0000*/ 	.byte	0x04, 0x37
        /*0002*/ 	.short	(.L_188 - .L_187)
.L_187:
        /*0004*/ 	.word	0x00000082


	//----- nvinfo : EIATTR_KPARAM_INFO
	.align		4
.L_188:
        /*0008*/ 	.byte	0x04, 0x17
        /*000a*/ 	.short	(.L_190 - .L_189)
.L_189:
        /*000c*/ 	.word	0x00000000
        /*0010*/ 	.short	0x0001
        /*0012*/ 	.short	0x0008
        /*0014*/ 	.byte	0x00, 0xf0, 0x41, 0x00


	//----- nvinfo : EIATTR_KPARAM_INFO
	.align		4
.L_190:
        /*0018*/ 	.byte	0x04, 0x17
        /*001a*/ 	.short	(.L_192 - .L_191)
.L_191:
        /*001c*/ 	.word	0x00000000
        /*0020*/ 	.short	0x0000
        /*0022*/ 	.short	0x0000
        /*0024*/ 	.byte	0x00, 0xf0, 0x21, 0x00


	//----- nvinfo : EIATTR_SPARSE_MMA_MASK
	.align		4
.L_192:
        /*0028*/ 	.byte	0x03, 0x50
        /*002a*/ 	.short	0x0000


	//----- nvinfo : EIATTR_MAXREG_COUNT
	.align		4
        /*002c*/ 	.byte	0x03, 0x1b
        /*002e*/ 	.short	0x00ff


	//----- nvinfo : EIATTR_MERCURY_ISA_VERSION
	.align		4
        /*0030*/ 	.byte	0x03, 0x5f
        /*0032*/ 	.short	0x0101


	//----- nvinfo : EIATTR_VRC_CTA_INIT_COUNT
	.align		4
        /*0034*/ 	.byte	0x02, 0x4a
	.zero		1
	.zero		1


	//----- nvinfo : EIATTR_EXIT_INSTR_OFFSETS
	.align		4
        /*0038*/ 	.byte	0x04, 0x1c
        /*003a*/ 	.short	(.L_194 - .L_193)


	//   ....[0]....
.L_193:
        /*003c*/ 	.word	0x00000130


	//   ....[1]....
        /*0040*/ 	.word	0x00000240


	//   ....[2]....
        /*0044*/ 	.word	0x00000270


	//----- nvinfo : EIATTR_MAX_THREADS
	.align		4
.L_194:
        /*0048*/ 	.byte	0x04, 0x05
        /*004a*/ 	.short	(.L_196 - .L_195)
.L_195:
        /*004c*/ 	.word	0x00000100
        /*0050*/ 	.word	0x00000001
        /*0054*/ 	.word	0x00000001


	//----- nvinfo : EIATTR_CBANK_PARAM_SIZE
	.align		4
.L_196:
        /*0058*/ 	.byte	0x03, 0x19
        /*005a*/ 	.short	0x0018


	//----- nvinfo : EIATTR_PARAM_CBANK
	.align		4
        /*005c*/ 	.byte	0x04, 0x0a
        /*005e*/ 	.short	(.L_198 - .L_197)
	.align		4
.L_197:
        /*0060*/ 	.word	index@(.nv.constant0._ZN3cub18CUB_300001_SM_10006detail8for_each13static_kernelINS2_12policy_hub_t12policy_500_tElN6thrust24THRUST_300001_SM_1000_NS8cuda_cub6__fill7functorINS7_6detail15normal_iteratorINS7_10device_ptrIiEEEEiEEEEvT0_T1_)
        /*0064*/ 	.short	0x0380
        /*0066*/ 	.short	0x0018


	//----- nvinfo : EIATTR_SW_WAR
	.align		4
.L_198:
        /*0068*/ 	.byte	0x04, 0x36
        /*006a*/ 	.short	(.L_200 - .L_199)
.L_199:
        /*006c*/ 	.word	0x00000008
.L_200:


//--------------------- .nv.info._ZN3cub18CUB_300001_SM_10006detail8for_each13static_kernelINS2_12policy_hub_t12policy_500_tEmN6thrust24THRUST_300001_SM_1000_NS8cuda_cub20__uninitialized_fill7functorINS7_10device_ptrIiEEiEEEEvT0_T1_ --------------------------
	.section	.nv.info._ZN3cub18CUB_300001_SM_10006detail8for_each13static_kernelINS2_12policy_hub_t12policy_500_tEmN6thrust24THRUST_300001_SM_1000_NS8cuda_cub20__uninitialized_fill7functorINS7_10device_ptrIiEEiEEEEvT0_T1_,"",@"SHT_CUDA_INFO"
	.sectionflags	@""
	.align	4


	//----- nvinfo : EIATTR_CUDA_API_VERSION
	.align		4
        /*0000*/ 	.byte	0x04, 0x37
        /*0002*/ 	.short	(.L_202 - .L_201)
.L_201:
        /*0004*/ 	.word	0x00000082


	//----- nvinfo : EIATTR_KPARAM_INFO
	.align		4
.L_202:
        /*0008*/ 	.byte	0x04, 0x17
        /*000a*/ 	.short	(.L_204 - .L_203)
.L_203:
        /*000c*/ 	.word	0x00000000
        /*0010*/ 	.short	0x0001
        /*0012*/ 	.short	0x0008
        /*0014*/ 	.byte	0x00, 0xf0, 0x41, 0x00


	//----- nvinfo : EIATTR_KPARAM_INFO
	.align		4
.L_204:
        /*0018*/ 	.byte	0x04, 0x17
        /*001a*/ 	.short	(.L_206 - .L_205)
.L_205:
        /*001c*/ 	.word	0x00000000
        /*0020*/ 	.short	0x0000
        /*0022*/ 	.short	0x0000
        /*0024*/ 	.byte	0x00, 0xf0, 0x21, 0x00


	//----- nvinfo : EIATTR_SPARSE_MMA_MASK
	.align		4
.L_206:
        /*0028*/ 	.byte	0x03, 0x50
        /*002a*/ 	.short	0x0000


	//----- nvinfo : EIATTR_MAXREG_COUNT
	.align		4
        /*002c*/ 	.byte	0x03, 0x1b
        /*002e*/ 	.short	0x00ff


	//----- nvinfo : EIATTR_MERCURY_ISA_VERSION
	.align		4
        /*0030*/ 	.byte	0x03, 0x5f
        /*0032*/ 	.short	0x0101


	//----- nvinfo : EIATTR_VRC_CTA_INIT_COUNT
	.align		4
        /*0034*/ 	.byte	0x02, 0x4a
	.zero		1
	.zero		1


	//----- nvinfo : EIATTR_EXIT_INSTR_OFFSETS
	.align		4
        /*0038*/ 	.byte	0x04, 0x1c
        /*003a*/ 	.short	(.L_208 - .L_207)


	//   ....[0]....
.L_207:
        /*003c*/ 	.word	0x00000130


	//   ....[1]....
        /*0040*/ 	.word	0x00000230


	//   ....[2]....
        /*0044*/ 	.word	0x00000260


	//----- nvinfo : EIATTR_MAX_THREADS
	.align		4
.L_208:
        /*0048*/ 	.byte	0x04, 0x05
        /*004a*/ 	.short	(.L_210 - .L_209)
.L_209:
        /*004c*/ 	.word	0x00000100
        /*0050*/ 	.word	0x00000001
        /*0054*/ 	.word	0x00000001


	//----- nvinfo : EIATTR_CBANK_PARAM_SIZE
	.align		4
.L_210:
        /*0058*/ 	.byte	0x03, 0x19
        /*005a*/ 	.short	0x0018


	//----- nvinfo : EIATTR_PARAM_CBANK
	.align		4
        /*005c*/ 	.byte	0x04, 0x0a
        /*005e*/ 	.short	(.L_212 - .L_211)
	.align		4
.L_211:
        /*0060*/ 	.word	index@(.nv.constant0._ZN3cub18CUB_300001_SM_10006detail8for_each13static_kernelINS2_12policy_hub_t12policy_500_tEmN6thrust24THRUST_300001_SM_1000_NS8cuda_cub20__uninitialized_fill7functorINS7_10device_ptrIiEEiEEEEvT0_T1_)
        /*0064*/ 	.short	0x0380
        /*0066*/ 	.short	0x0018


	//----- nvinfo : EIATTR_SW_WAR
	.align		4
.L_212:
        /*0068*/ 	.byte	0x04, 0x36
        /*006a*/ 	.short	(.L_214 - .L_213)
.L_213:
        /*006c*/ 	.word	0x00000008
.L_214:


//--------------------- .nv.info._ZN3cub18CUB_300001_SM_10006detail11EmptyKernelIvEEvv --------------------------
	.section	.nv.info._ZN3cub18CUB_300001_SM_10006detail11EmptyKernelIvEEvv,"",@"SHT_CUDA_INFO"
	.sectionflags	@""
	.align	4


	//----- nvinfo : EIATTR_CUDA_API_VERSION
	.align		4
        /*0000*/ 	.byte	0x04, 0x37
        /*0002*/ 	.short	(.L_216 - .L_215)
.L_215:
        /*0004*/ 	.word	0x00000082


	//----- nvinfo : EIATTR_SPARSE_MMA_MASK
	.align		4
.L_216:
        /*0008*/ 	.byte	0x03, 0x50
        /*000a*/ 	.short	0x0000


	//----- nvinfo : EIATTR_MAXREG_COUNT
	.align		4
        /*000c*/ 	.byte	0x03, 0x1b
        /*000e*/ 	.short	0x00ff


	//----- nvinfo : EIATTR_MERCURY_ISA_VERSION
	.align		4
        /*0010*/ 	.byte	0x03, 0x5f
        /*0012*/ 	.short	0x0101


	//----- nvinfo : EIATTR_VRC_CTA_INIT_COUNT
	.align		4
        /*0014*/ 	.byte	0x02, 0x4a
	.zero		1
	.zero		1


	//----- nvinfo : EIATTR_EXIT_INSTR_OFFSETS
	.align		4
        /*0018*/ 	.byte	0x04, 0x1c
        /*001a*/ 	.short	(.L_218 - .L_217)


	//   ....[0]....
.L_217:
        /*001c*/ 	.word	0x00000010


	//----- nvinfo : EIATTR_SW_WAR
	.align		4
.L_218:
        /*0020*/ 	.byte	0x04, 0x36
        /*0022*/ 	.short	(.L_220 - .L_219)
.L_219:
        /*0024*/ 	.word	0x00000008
.L_220:


//--------------------- .nv.info._Z24deflate_to_struct_kernelIiEvPKT_P9ContainerIS0_Ei --------------------------
	.section	.nv.info._Z24deflate_to_struct_kernelIiEvPKT_P9ContainerIS0_Ei,"",@"SHT_CUDA_INFO"
	.sectionflags	@""
	.align	4


	//----- nvinfo : EIATTR_CUDA_API_VERSION
	.align		4
        /*0000*/ 	.byte	0x04, 0x37
        /*0002*/ 	.short	(.L_222 - .L_221)
.L_221:
        /*0004*/ 	.word	0x00000082


	//----- nvinfo : EIATTR_KPARAM_INFO
	.align		4
.L_222:
        /*0008*/ 	.byte	0x04, 0x17
        /*000a*/ 	.short	(.L_224 - .L_223)
.L_223:
        /*000c*/ 	.word	0x00000000
        /*0010*/ 	.short	0x0002
        /*0012*/ 	.short	0x0010
        /*0014*/ 	.byte	0x00, 0xf0, 0x11, 0x00


	//----- nvinfo : EIATTR_KPARAM_INFO
	.align		4
.L_224:
        /*0018*/ 	.byte	0x04, 0x17
        /*001a*/ 	.short	(.L_226 - .L_225)
.L_225:
        /*001c*/ 	.word	0x00000000
        /*0020*/ 	.short	0x0001
        /*0022*/ 	.short	0x0008
        /*0024*/ 	.byte	0x00, 0xf5, 0x21, 0x00


	//----- nvinfo : EIATTR_KPARAM_INFO
	.align		4
.L_226:
        /*0028*/ 	.byte	0x04, 0x17
        /*002a*/ 	.short	(.L_228 - .L_227)
.L_227:
        /*002c*/ 	.word	0x00000000
        /*0030*/ 	.short	0x0000
        /*0032*/ 	.short	0x0000
        /*0034*/ 	.byte	0x00, 0xf5, 0x21, 0x00


	//----- nvinfo : EIATTR_SPARSE_MMA_MASK
	.align		4
.L_228:
        /*0038*/ 	.byte	0x03, 0x50
        /*003a*/ 	.short	0x0000


	//----- nvinfo : EIATTR_MAXREG_COUNT
	.align		4
        /*003c*/ 	.byte	0x03, 0x1b
        /*003e*/ 	.short	0x00ff


	//----- nvinfo : EIATTR_MERCURY_ISA_VERSION
	.align		4
        /*0040*/ 	.byte	0x03, 0x5f
        /*0042*/ 	.short	0x0101


	//----- nvinfo : EIATTR_VRC_CTA_INIT_COUNT
	.align		4
        /*0044*/ 	.byte	0x02, 0x4a
	.zero		1
	.zero		1


	//----- nvinfo : EIATTR_EXIT_INSTR_OFFSETS
	.align		4
        /*0048*/ 	.byte	0x04, 0x1c
        /*004a*/ 	.short	(.L_230 - .L_229)


	//   ....[0]....
.L_229:
        /*004c*/ 	.word	0x00000070


	//   ....[1]....
        /*0050*/ 	.word	0x00000150


	//----- nvinfo : EIATTR_CRS_STACK_SIZE
	.align		4
.L_230:
        /*0054*/ 	.byte	0x04, 0x1e
        /*0056*/ 	.short	(.L_232 - .L_231)
.L_231:
        /*0058*/ 	.word	0x00000000


	//----- nvinfo : EIATTR_CBANK_PARAM_SIZE
	.align		4
.L_232:
        /*005c*/ 	.byte	0x03, 0x19
        /*005e*/ 	.short	0x0014


	//----- nvinfo : EIATTR_PARAM_CBANK
	.align		4
        /*0060*/ 	.byte	0x04, 0x0a
        /*0062*/ 	.short	(.L_234 - .L_233)
	.align		4
.L_233:
        /*0064*/ 	.word	index@(.nv.constant0._Z24deflate_to_struct_kernelIiEvPKT_P9ContainerIS0_Ei)
        /*0068*/ 	.short	0x0380
        /*006a*/ 	.short	0x0014


	//----- nvinfo : EIATTR_SW_WAR
	.align		4
.L_234:
        /*006c*/ 	.byte	0x04, 0x36
        /*006e*/ 	.short	(.L_236 - .L_235)
.L_235:
        /*0070*/ 	.word	0x00000008
.L_236:


//--------------------- .nv.info._Z14deflate_kernelIiEvPKT_PKiiPS0_ --------------------------
	.section	.nv.info._Z14deflate_kernelIiEvPKT_PKiiPS0_,"",@"SHT_CUDA_INFO"
	.sectionflags	@""
	.align	4


	//----- nvinfo : EIATTR_CUDA_API_VERSION
	.align		4
        /*0000*/ 	.byte	0x04, 0x37
        /*0002*/ 	.short	(.L_238 - .L_237)
.L_237:
        /*0004*/ 	.word	0x00000082


	//----- nvinfo : EIATTR_KPARAM_INFO
	.align		4
.L_238:
        /*0008*/ 	.byte	0x04, 0x17
        /*000a*/ 	.short	(.L_240 - .L_239)
.L_239:
        /*000c*/ 	.word	0x00000000
        /*0010*/ 	.short	0x0003
        /*0012*/ 	.short	0x0018
        /*0014*/ 	.byte	0x00, 0xf5, 0x21, 0x00


	//----- nvinfo : EIATTR_KPARAM_INFO
	.align		4
.L_240:
        /*0018*/ 	.byte	0x04, 0x17
        /*001a*/ 	.short	(.L_242 - .L_241)
.L_241:
        /*001c*/ 	.word	0x00000000
        /*0020*/ 	.short	0x0002
        /*0022*/ 	.short	0x0010
        /*0024*/ 	.byte	0x00, 0xf0, 0x11, 0x00


	//----- nvinfo : EIATTR_KPARAM_INFO
	.align		4
.L_242:
        /*0028*/ 	.byte	0x04, 0x17
        /*002a*/ 	.short	(.L_244 - .L_243)
.L_243:
        /*002c*/ 	.word	0x00000000
        /*0030*/ 	.short	0x0001
        /*0032*/ 	.short	0x0008
        /*0034*/ 	.byte	0x00, 0xf5, 0x21, 0x00


	//----- nvinfo : EIATTR_KPARAM_INFO
	.align		4
.L_244:
        /*0038*/ 	.byte	0x04, 0x17
        /*003a*/ 	.short	(.L_246 - .L_245)
.L_245:
        /*003c*/ 	.word	0x00000000
        /*0040*/ 	.short	0x0000
        /*0042*/ 	.short	0x0000
        /*0044*/ 	.byte	0x00, 0xf5, 0x21, 0x00


	//----- nvinfo : EIATTR_SPARSE_MMA_MASK
	.align		4
.L_246:
        /*0048*/ 	.byte	0x03, 0x50
        /*004a*/ 	.short	0x0000


	//----- nvinfo : EIATTR_MAXREG_COUNT
	.align		4
        /*004c*/ 	.byte	0x03, 0x1b
        /*004e*/ 	.short	0x00ff


	//----- nvinfo : EIATTR_MERCURY_ISA_VERSION
	.align		4
        /*0050*/ 	.byte	0x03, 0x5f
        /*0052*/ 	.short	0x0101


	//----- nvinfo : EIATTR_VRC_CTA_INIT_COUNT
	.align		4
        /*0054*/ 	.byte	0x02, 0x4a
	.zero		1
	.zero		1


	//----- nvinfo : EIATTR_EXIT_INSTR_OFFSETS
	.align		4
        /*0058*/ 	.byte	0x04, 0x1c
        /*005a*/ 	.short	(.L_248 - .L_247)


	//   ....[0]....
.L_247:
        /*005c*/ 	.word	0x00000070


	//   ....[1]....
        /*0060*/ 	.word	0x00000170


	//----- nvinfo : EIATTR_CRS_STACK_SIZE
	.align		4
.L_248:
        /*0064*/ 	.byte	0x04, 0x1e
        /*0066*/ 	.short	(.L_250 - .L_249)
.L_249:
        /*0068*/ 	.word	0x00000000


	//----- nvinfo : EIATTR_CBANK_PARAM_SIZE
	.align		4
.L_250:
        /*006c*/ 	.byte	0x03, 0x19
        /*006e*/ 	.short	0x0020


	//----- nvinfo : EIATTR_PARAM_CBANK
	.align		4
        /*0070*/ 	.byte	0x04, 0x0a
        /*0072*/ 	.short	(.L_252 - .L_251)
	.align		4
.L_251:
        /*0074*/ 	.word	index@(.nv.constant0._Z14deflate_kernelIiEvPKT_PKiiPS0_)
        /*0078*/ 	.short	0x0380
        /*007a*/ 	.short	0x0020


	//----- nvinfo : EIATTR_SW_WAR
	.align		4
.L_252:
        /*007c*/ 	.byte	0x04, 0x36
        /*007e*/ 	.short	(.L_254 - .L_253)
.L_253:
        /*0080*/ 	.word	0x00000008
.L_254:


//--------------------- .nv.callgraph             --------------------------
	.section	.nv.callgraph,"",@"SHT_CUDA_CALLGRAPH"
	.align	4
	.sectionentsize	8
	.align		4
        /*0000*/ 	.word	0x00000000
	.align		4
        /*0004*/ 	.word	0xffffffff
	.align		4
        /*0008*/ 	.word	0x00000000
	.align		4
        /*000c*/ 	.word	0xfffffffe
	.align		4
        /*0010*/ 	.word	0x00000000
	.align		4
        /*0014*/ 	.word	0xfffffffd
	.align		4
        /*0018*/ 	.word	0x00000000
	.align		4
        /*001c*/ 	.word	0xfffffffc


//--------------------- .nv.constant4             --------------------------
	.section	.nv.constant4,"a",@progbits
	.align	8
	.align		8
.nv.constant4:
        /*0000*/ 	.dword	_ZN30_INTERNAL_e352b8c3_4_k_cu_main4cuda3std3__45__cpo5beginE
	.align		8
        /*0008*/ 	.dword	_ZN30_INTERNAL_e352b8c3_4_k_cu_main4cuda3std3__45__cpo3endE
	.align		8
        /*0010*/ 	.dword	_ZN30_INTERNAL_e352b8c3_4_k_cu_main4cuda3std3__45__cpo6cbeginE
	.align		8
        /*0018*/ 	.dword	_ZN30_INTERNAL_e352b8c3_4_k_cu_main4cuda3std3__45__cpo4cendE
	.align		8
        /*0020*/ 	.dword	_ZN30_INTERNAL_e352b8c3_4_k_cu_main4cuda3std3__45__cpo6rbeginE
	.align		8
        /*0028*/ 	.dword	_ZN30_INTERNAL_e352b8c3_4_k_cu_main4cuda3std3__45__cpo4rendE
	.align		8
        /*0030*/ 	.dword	_ZN30_INTERNAL_e352b8c3_4_k_cu_main4cuda3std3__45__cpo7crbeginE
	.align		8
        /*0038*/ 	.dword	_ZN30_INTERNAL_e352b8c3_4_k_cu_main4cuda3std3__45__cpo5crendE
	.align		8
        /*0040*/ 	.dword	_ZN30_INTERNAL_e352b8c3_4_k_cu_main4cuda3std3__432_GLOBAL__N__e352b8c3_4_k_cu_main6ignoreE
	.align		8
        /*0048*/ 	.dword	_ZN30_INTERNAL_e352b8c3_4_k_cu_main4cuda3std3__419piecewise_constructE
	.align		8
        /*0050*/ 	.dword	_ZN30_INTERNAL_e352b8c3_4_k_cu_main4cuda3std3__48in_placeE
	.align		8
        /*0058*/ 	.dword	_ZN30_INTERNAL_e352b8c3_4_k_cu_main4cuda3std3__420unreachable_sentinelE
	.align		8
        /*0060*/ 	.dword	_ZN30_INTERNAL_e352b8c3_4_k_cu_main4cuda3std3__47nulloptE
	.align		8
        /*0068*/ 	.dword	_ZN30_INTERNAL_e352b8c3_4_k_cu_main4cuda3std3__48unexpectE
	.align		8
        /*0070*/ 	.dword	_ZN30_INTERNAL_e352b8c3_4_k_cu_main4cuda3std6ranges3__45__cpo4swapE
	.align		8
        /*0078*/ 	.dword	_ZN30_INTERNAL_e352b8c3_4_k_cu_main4cuda3std6ranges3__45__cpo9iter_moveE
	.align		8
        /*0080*/ 	.dword	_ZN30_INTERNAL_e352b8c3_4_k_cu_main4cuda3std6ranges3__45__cpo5beginE
	.align		8
        /*0088*/ 	.dword	_ZN30_INTERNAL_e352b8c3_4_k_cu_main4cuda3std6ranges3__45__cpo3endE
	.align		8
        /*0090*/ 	.dword	_ZN30_INTERNAL_e352b8c3_4_k_cu_main4cuda3std6ranges3__45__cpo6cbeginE
	.align		8
        /*0098*/ 	.dword	_ZN30_INTERNAL_e352b8c3_4_k_cu_main4cuda3std6ranges3__45__cpo4cendE
	.align		8
        /*00a0*/ 	.dword	_ZN30_INTERNAL_e352b8c3_4_k_cu_main4cuda3std6ranges3__45__cpo7advanceE
	.align		8
        /*00a8*/ 	.dword	_ZN30_INTERNAL_e352b8c3_4_k_cu_main4cuda3std6ranges3__45__cpo9iter_swapE
	.align		8
        /*00b0*/ 	.dword	_ZN30_INTERNAL_e352b8c3_4_k_cu_main4cuda3std6ranges3__45__cpo4nextE
	.align		8
        /*00b8*/ 	.dword	_ZN30_INTERNAL_e352b8c3_4_k_cu_main4cuda3std6ranges3__45__cpo4prevE
	.align		8
        /*00c0*/ 	.dword	_ZN30_INTERNAL_e352b8c3_4_k_cu_main4cuda3std6ranges3__45__cpo4dataE
	.align		8
        /*00c8*/ 	.dword	_ZN30_INTERNAL_e352b8c3_4_k_cu_main4cuda3std6ranges3__45__cpo5cdataE
	.align		8
        /*00d0*/ 	.dword	_ZN30_INTERNAL_e352b8c3_4_k_cu_main4cuda3std6ranges3__45__cpo4sizeE
	.align		8
        /*00d8*/ 	.dword	_ZN30_INTERNAL_e352b8c3_4_k_cu_main4cuda3std6ranges3__45__cpo5ssizeE
	.align		8
        /*00e0*/ 	.dword	_ZN30_INTERNAL_e352b8c3_4_k_cu_main4cuda3std6ranges3__45__cpo8distanceE
	.align		8
        /*00e8*/ 	.dword	_ZN30_INTERNAL_e352b8c3_4_k_cu_main6thrust24THRUST_300001_SM_1000_NS8cuda_cub3parE
	.align		8
        /*00f0*/ 	.dword	_ZN30_INTERNAL_e352b8c3_4_k_cu_main6thrust24THRUST_300001_SM_1000_NS8cuda_cub10par_nosyncE
	.align		8
        /*00f8*/ 	.dword	_ZN30_INTERNAL_e352b8c3_4_k_cu_main6thrust24THRUST_300001_SM_1000_NS6system6detail10sequential3seqE
	.align		8
        /*0100*/ 	.dword	_ZN30_INTERNAL_e352b8c3_4_k_cu_main6thrust24THRUST_300001_SM_1000_NS6system3cpp3parE
	.align		8
        /*0108*/ 	.dword	_ZN30_INTERNAL_e352b8c3_4_k_cu_main6thrust24THRUST_300001_SM_1000_NS12placeholders2_1E
	.align		8
        /*0110*/ 	.dword	_ZN30_INTERNAL_e352b8c3_4_k_cu_main6thrust24THRUST_300001_SM_1000_NS12placeholders2_2E
	.align		8
        /*0118*/ 	.dword	_ZN30_INTERNAL_e352b8c3_4_k_cu_main6thrust24THRUST_300001_SM_1000_NS12placeholders2_3E
	.align		8
        /*0120*/ 	.dword	_ZN30_INTERNAL_e352b8c3_4_k_cu_main6thrust24THRUST_300001_SM_1000_NS12placeholders2_4E
	.align		8
        /*0128*/ 	.dword	_ZN30_INTERNAL_e352b8c3_4_k_cu_main6thrust24THRUST_300001_SM_1000_NS12placeholders2_5E
	.align		8
        /*0130*/ 	.dword	_ZN30_INTERNAL_e352b8c3_4_k_cu_main6thrust24THRUST_300001_SM_1000_NS12placeholders2_6E
	.align		8
        /*0138*/ 	.dword	_ZN30_INTERNAL_e352b8c3_4_k_cu_main6thrust24THRUST_300001_SM_1000_NS12placeholders2_7E
	.align		8
        /*0140*/ 	.dword	_ZN30_INTERNAL_e352b8c3_4_k_cu_main6thrust24THRUST_300001_SM_1000_NS12placeholders2_8E
	.align		8
        /*0148*/ 	.dword	_ZN30_INTERNAL_e352b8c3_4_k_cu_main6thrust24THRUST_300001_SM_1000_NS12placeholders2_9E
	.align		8
        /*0150*/ 	.dword	_ZN30_INTERNAL_e352b8c3_4_k_cu_main6thrust24THRUST_300001_SM_1000_NS12placeholders3_10E
	.align		8
        /*0158*/ 	.dword	_ZN30_INTERNAL_e352b8c3_4_k_cu_main6thrust24THRUST_300001_SM_1000_NS3seqE
	.align		8
        /*0160*/ 	.dword	_ZN30_INTERNAL_e352b8c3_4_k_cu_main6thrust24THRUST_300001_SM_1000_NS6deviceE


//--------------------- .text._ZN3cub18CUB_300001_SM_10006detail9transform16transform_kernelINS2_10policy_hubILb1EN4cuda3std3__45tupleIJN6thrust24THRUST_300001_SM_1000_NS20permutation_iteratorINSA_6detail15normal_iteratorINSA_10device_ptrIiEEEENSA_18transform_iteratorI9ContainerIiENSD_INSE_ISJ_EEEENSA_11use_defaultESM_EEEEEEEE10policy1000ElNS7_10__identityENSB_ISF_NSH_I23CountingToStrideFunctorIiENSA_17counting_iteratorIiSM_SM_SM_EESM_SM_EEEEJSO_EEEvT0_iT1_T2_DpNS2_10kernel_argIT3_EE --------------------------
	.section	.text._ZN3cub18CUB_300001_SM_10006detail9transform16transform_kernelINS2_10policy_hubILb1EN4cuda3std3__45tupleIJN6thrust24THRUST_300001_SM_1000_NS20permutation_iteratorINSA_6detail15normal_iteratorINSA_10device_ptrIiEEEENSA_18transform_iteratorI9ContainerIiENSD_INSE_ISJ_EEEENSA_11use_defaultESM_EEEEEEEE10policy1000ElNS7_10__identityENSB_ISF_NSH_I23CountingToStrideFunctorIiENSA_17counting_iteratorIiSM_SM_SM_EESM_SM_EEEEJSO_EEEvT0_iT1_T2_DpNS2_10kernel_argIT3_EE,"ax",@progbits
	.align	128
        .global         _ZN3cub18CUB_300001_SM_10006detail9transform16transform_kernelINS2_10policy_hubILb1EN4cuda3std3__45tupleIJN6thrust24THRUST_300001_SM_1000_NS20permutation_iteratorINSA_6detail15normal_iteratorINSA_10device_ptrIiEEEENSA_18transform_iteratorI9ContainerIiENSD_INSE_ISJ_EEEENSA_11use_defaultESM_EEEEEEEE10policy1000ElNS7_10__identityENSB_ISF_NSH_I23CountingToStrideFunctorIiENSA_17counting_iteratorIiSM_SM_SM_EESM_SM_EEEEJSO_EEEvT0_iT1_T2_DpNS2_10kernel_argIT3_EE
        .type           _ZN3cub18CUB_300001_SM_10006detail9transform16transform_kernelINS2_10policy_hubILb1EN4cuda3std3__45tupleIJN6thrust24THRUST_300001_SM_1000_NS20permutation_iteratorINSA_6detail15normal_iteratorINSA_10device_ptrIiEEEENSA_18transform_iteratorI9ContainerIiENSD_INSE_ISJ_EEEENSA_11use_defaultESM_EEEEEEEE10policy1000ElNS7_10__identityENSB_ISF_NSH_I23CountingToStrideFunctorIiENSA_17counting_iteratorIiSM_SM_SM_EESM_SM_EEEEJSO_EEEvT0_iT1_T2_DpNS2_10kernel_argIT3_EE,@function
        .size           _ZN3cub18CUB_300001_SM_10006detail9transform16transform_kernelINS2_10policy_hubILb1EN4cuda3std3__45tupleIJN6thrust24THRUST_300001_SM_1000_NS20permutation_iteratorINSA_6detail15normal_iteratorINSA_10device_ptrIiEEEENSA_18transform_iteratorI9ContainerIiENSD_INSE_ISJ_EEEENSA_11use_defaultESM_EEEEEEEE10policy1000ElNS7_10__identityENSB_ISF_NSH_I23CountingToStrideFunctorIiENSA_17counting_iteratorIiSM_SM_SM_EESM_SM_EEEEJSO_EEEvT0_iT1_T2_DpNS2_10kernel_argIT3_EE,(.L_x_61 - _ZN3cub18CUB_300001_SM_10006detail9transform16transform_kernelINS2_10policy_hubILb1EN4cuda3std3__45tupleIJN6thrust24THRUST_300001_SM_1000_NS20permutation_iteratorINSA_6detail15normal_iteratorINSA_10device_ptrIiEEEENSA_18transform_iteratorI9ContainerIiENSD_INSE_ISJ_EEEENSA_11use_defaultESM_EEEEEEEE10policy1000ElNS7_10__identityENSB_ISF_NSH_I23CountingToStrideFunctorIiENSA_17counting_iteratorIiSM_SM_SM_EESM_SM_EEEEJSO_EEEvT0_iT1_T2_DpNS2_10kernel_argIT3_EE)
        .other          _ZN3cub18CUB_300001_SM_10006detail9transform16transform_kernelINS2_10policy_hubILb1EN4cuda3std3__45tupleIJN6thrust24THRUST_300001_SM_1000_NS20permutation_iteratorINSA_6detail15normal_iteratorINSA_10device_ptrIiEEEENSA_18transform_iteratorI9ContainerIiENSD_INSE_ISJ_EEEENSA_11use_defaultESM_EEEEEEEE10policy1000ElNS7_10__identityENSB_ISF_NSH_I23CountingToStrideFunctorIiENSA_17counting_iteratorIiSM_SM_SM_EESM_SM_EEEEJSO_EEEvT0_iT1_T2_DpNS2_10kernel_argIT3_EE,@"STO_CUDA_ENTRY STV_DEFAULT"
_ZN3cub18CUB_300001_SM_10006detail9transform16transform_kernelINS2_10policy_hubILb1EN4cuda3std3__45tupleIJN6thrust24THRUST_300001_SM_1000_NS20permutation_iteratorINSA_6detail15normal_iteratorINSA_10device_ptrIiEEEENSA_18transform_iteratorI9ContainerIiENSD_INSE_ISJ_EEEENSA_11use_defaultESM_EEEEEEEE10policy1000ElNS7_10__identityENSB_ISF_NSH_I23CountingToStrideFunctorIiENSA_17counting_iteratorIiSM_SM_SM_EESM_SM_EEEEJSO_EEEvT0_iT1_T2_DpNS2_10kernel_argIT3_EE:
.text._ZN3cub18CUB_300001_SM_10006detail9transform16transform_kernelINS2_10policy_hubILb1EN4cuda3std3__45tupleIJN6thrust24THRUST_300001_SM_1000_NS20permutation_iteratorINSA_6detail15normal_iteratorINSA_10device_ptrIiEEEENSA_18transform_iteratorI9ContainerIiENSD_INSE_ISJ_EEEENSA_11use_defaultESM_EEEEEEEE10policy1000ElNS7_10__identityENSB_ISF_NSH_I23CountingToStrideFunctorIiENSA_17counting_iteratorIiSM_SM_SM_EESM_SM_EEEEJSO_EEEvT0_iT1_T2_DpNS2_10kernel_argIT3_EE:
[----:B------:R-:W-:Y:S01]  /*0000*/  LDC R1, c[0x0][0x37c] ;  /* 0x0000df00ff017b82 */ /* 0x000fe20000000800 */
[----:B------:R-:W0:Y:S07]  /*0010*/  LDCU UR8, c[0x0][0x388] ;  /* 0x00007100ff0877ac */ /* 0x000e2e0008000800 */
[----:B------:R-:W1:Y:S01]  /*0020*/  S2UR UR4, SR_CTAID.X ;  /* 0x00000000000479c3 */ /* 0x000e620000002500 */
[----:B------:R-:W2:Y:S01]  /*0030*/  LDCU.64 UR6, c[0x0][0x380] ;  /* 0x00007000ff0677ac */ /* 0x000ea20008000a00 */
[----:B------:R-:W3:Y:S01]  /*0040*/  LDCU.64 UR10, c[0x0][0x3a0] ;  /* 0x00007400ff0a77ac */ /* 0x000ee20008000a00 */
[----:B------:R-:W4:Y:S01]  /*0050*/  LDCU UR16, c[0x0][0x390] ;  /* 0x00007200ff1077ac */ /* 0x000f220008000800 */
[----:B0-----:R-:W-:-:S04]  /*0060*/  USHF.L.U32 UR9, UR8, 0x7, URZ ;  /* 0x0000000708097899 */ /* 0x001fc800080006ff */
[----:B------:R-:W-:Y:S02]  /*0070*/  USHF.R.S32.HI UR12, URZ, 0x1f, UR9 ;  /* 0x0000001fff0c7899 */ /* 0x000fe40008011409 */
[----:B-1----:R-:W-:Y:S02]  /*0080*/  UIMAD.WIDE.U32 UR14, UR9, UR4, URZ ;  /* 0x00000004090e72a5 */ /* 0x002fe4000f8e00ff */
[----:B------:R-:W-:Y:S02]  /*0090*/  UIMAD UR4, UR12, UR4, URZ ;  /* 0x000000040c0472a4 */ /* 0x000fe4000f8e02ff */
[----:B--2---:R-:W-:Y:S02]  /*00a0*/  UIADD3 UR5, UP0, UPT, -UR14, UR6, URZ ;  /* 0x000000060e057290 */ /* 0x004fe4000ff1e1ff */
[----:B------:R-:W-:-:S04]  /*00b0*/  UIADD3 UR4, UPT, UPT, UR15, UR4, URZ ;  /* 0x000000040f047290 */ /* 0x000fc8000fffe0ff */
[----:B------:R-:W-:Y:S02]  /*00c0*/  UIADD3.X UR6, UPT, UPT, ~UR4, UR7, URZ, UP0, !UPT ;  /* 0x0000000704067290 */ /* 0x000fe400087fe5ff */
[----:B------:R-:W-:Y:S02]  /*00d0*/  UISETP.LT.U32.AND UP0, UPT, UR5, UR9, UPT ;  /* 0x000000090500728c */ /* 0x000fe4000bf01070 */
[----:B---3--:R-:W-:Y:S02]  /*00e0*/  ULEA UR7, UP1, UR14, UR10, 0x3 ;  /* 0x0000000a0e077291 */ /* 0x008fe4000f8218ff */
[----:B------:R-:W-:Y:S02]  /*00f0*/  UISETP.LT.AND.EX UP0, UPT, UR6, UR12, UPT, UP0 ;  /* 0x0000000c0600728c */ /* 0x000fe4000bf01300 */
[----:B------:R-:W-:Y:S02]  /*0100*/  USHF.L.U64.HI UR4, UR14, 0x3, UR4 ;  /* 0x000000030e047899 */ /* 0x000fe40008010204 */
[----:B------:R-:W-:Y:S01]  /*0110*/  USEL UR5, UR5, UR9, UP0 ;  /* 0x0000000905057287 */ /* 0x000fe20008000000 */
[----:B------:R-:W-:Y:S01]  /*0120*/  MOV R14, UR7 ;  /* 0x00000007000e7c02 */ /* 0x000fe20008000f00 */
[----:B------:R-:W-:-:S02]  /*0130*/  UIADD3.X UR6, UPT, UPT, UR4, UR11, URZ, UP1, !UPT ;  /* 0x0000000b04067290 */ /* 0x000fc40008ffe4ff */
[----:B------:R-:W-:Y:S01]  /*0140*/  UISETP.NE.AND UP0, UPT, UR9, UR5, UPT ;  /* 0x000000050900728c */ /* 0x000fe2000bf05270 */
[----:B------:R-:W0:Y:S03]  /*0150*/  LDCU.64 UR12, c[0x0][0x358] ;  /* 0x00006b00ff0c77ac */ /* 0x000e260008000a00 */
[----:B------:R-:W-:Y:S01]  /*0160*/  MOV R15, UR6 ;  /* 0x00000006000f7c02 */ /* 0x000fe20008000f00 */
[----:B----4-:R-:W-:-:S04]  /*0170*/  UIADD3 UR10, UPT, UPT, UR14, UR16, URZ ;  /* 0x000000100e0a7290 */ /* 0x010fc8000fffe0ff */
[----:B------:R-:W-:Y:S08]  /*0180*/  BRA.U !UP0, `(.L_x_0) ;  /* 0x0000001508047547 */ /* 0x000ff0000b800000 */
[----:B------:R-:W-:-:S06]  /*0190*/  UISETP.GE.AND UP0, UPT, UR8, 0x1, UPT ;  /* 0x000000010800788c */ /* 0x000fcc000bf06270 */
[----:B------:R-:W-:-:S13]  /*01a0*/  PLOP3.LUT P0, PT, PT, PT, UP0, 0x80, 0x8 ;  /* 0x000000000008781c */ /* 0x000fda0003f0f008 */
[----:B0-----:R-:W-:Y:S05]  /*01b0*/  @!P0 EXIT ;  /* 0x000000000000894d */ /* 0x001fea0003800000 */
[----:B------:R-:W0:Y:S01]  /*01c0*/  S2R R9, SR_TID.X ;  /* 0x0000000000097919 */ /* 0x000e220000002100 */
[----:B------:R-:W-:Y:S01]  /*01d0*/  UISETP.GE.U32.AND UP0, UPT, UR8, 0x8, UPT ;  /* 0x000000080800788c */ /* 0x000fe2000bf06070 */
[----:B------:R-:W-:Y:S01]  /*01e0*/  HFMA2 R0, -RZ, RZ, 0, 0 ;  /* 0x00000000ff007431 */ /* 0x000fe200000001ff */
[----:B------:R-:W-:-:S07]  /*01f0*/  ULOP3.LUT UR6, UR8, 0x7, URZ, 0xc0, !UPT ;  /* 0x0000000708067892 */ /* 0x000fce000f8ec0ff */
[----:B------:R-:W-:Y:S05]  /*0200*/  BRA.U !UP0, `(.L_x_1) ;  /* 0x0000000d08447547 */ /* 0x000fea000b800000 */
[----:B0-----:R-:W-:-:S13]  /*0210*/  ISETP.GE.AND P0, PT, R9, UR5, PT ;  /* 0x0000000509007c0c */ /* 0x001fda000bf06270 */
[----:B------:R-:W-:Y:S01]  /*0220*/  @!P0 IMAD.WIDE.U32 R2, R9, 0x8, R14 ;  /* 0x0000000809028825 */ /* 0x000fe200078e000e */
[----:B------:R-:W0:Y:S05]  /*0230*/  @!P0 LDC.64 R4, c[0x0][0x3b0] ;  /* 0x0000ec00ff048b82 */ /* 0x000e2a0000000a00 */
[----:B------:R-:W0:Y:S03]  /*0240*/  @!P0 LDG.E R3, desc[UR12][R2.64] ;  /* 0x0000000c02038981 */ /* 0x000e26000c1e1900 */
[----:B------:R-:W1:Y:S08]  /*0250*/  @!P0 LDC R11, c[0x0][0x394] ;  /* 0x0000e500ff0b8b82 */ /* 0x000e700000000800 */
[----:B------:R-:W2:Y:S01]  /*0260*/  @!P0 LDC.64 R6, c[0x0][0x398] ;  /* 0x0000e600ff068b82 */ /* 0x000ea20000000a00 */
[----:B0-----:R-:W-:-:S05]  /*0270*/  @!P0 IMAD.WIDE R4, R3, 0x4, R4 ;  /* 0x0000000403048825 */ /* 0x001fca00078e0204 */
[----:B------:R0:W3:Y:S01]  /*0280*/  @!P0 LDG.E R13, desc[UR12][R4.64] ;  /* 0x0000000c040d8981 */ /* 0x0000e2000c1e1900 */
[C---:B------:R-:W-:Y:S02]  /*0290*/  IADD3 R17, PT, PT, R9.reuse, 0x80, RZ ;  /* 0x0000008009117810 */ /* 0x040fe40007ffe0ff */
[----:B------:R-:W-:Y:S02]  /*02a0*/  @!P0 IADD3 R0, PT, PT, R9, UR10, RZ ;  /* 0x0000000a09008c10 */ /* 0x000fe4000fffe0ff */
[C---:B------:R-:W-:Y:S01]  /*02b0*/  ISETP.GE.AND P1, PT, R17.reuse, UR5, PT ;  /* 0x0000000511007c0c */ /* 0x040fe2000bf26270 */
[----:B------:R-:W-:-:S04]  /*02c0*/  IMAD.WIDE R2, R17, 0x8, R14 ;  /* 0x0000000811027825 */ /* 0x000fc800078e020e */
[----:B-1----:R-:W-:-:S04]  /*02d0*/  @!P0 IMAD R11, R0, R11, RZ ;  /* 0x0000000b000b8224 */ /* 0x002fc800078e02ff */
[----:B--2---:R-:W-:-:S04]  /*02e0*/  @!P0 IMAD.WIDE R6, R11, 0x4, R6 ;  /* 0x000000040b068825 */ /* 0x004fc800078e0206 */
[----:B0-----:R-:W0:Y:S08]  /*02f0*/  @!P1 LDC.64 R4, c[0x0][0x3b0] ;  /* 0x0000ec00ff049b82 */ /* 0x001e300000000a00 */
[----:B------:R-:W1:Y:S01]  /*0300*/  @!P1 LDC R8, c[0x0][0x394] ;  /* 0x0000e500ff089b82 */ /* 0x000e620000000800 */
[----:B---3--:R2:W-:Y:S04]  /*0310*/  @!P0 STG.E desc[UR12][R6.64], R13 ;  /* 0x0000000d06008986 */ /* 0x0085e8000c10190c */
[----:B------:R-:W0:Y:S01]  /*0320*/  @!P1 LDG.E R11, desc[UR12][R2.64] ;  /* 0x0000000c020b9981 */ /* 0x000e22000c1e1900 */
[----:B------:R-:W-:-:S02]  /*0330*/  IADD3 R0, PT, PT, R9, 0x100, RZ ;  /* 0x0000010009007810 */ /* 0x000fc40007ffe0ff */
[----:B------:R-:W-:Y:S02]  /*0340*/  @!P1 IADD3 R17, PT, PT, R17, UR10, RZ ;  /* 0x0000000a11119c10 */ /* 0x000fe4000fffe0ff */
[----:B------:R-:W-:Y:S01]  /*0350*/  ISETP.GE.AND P0, PT, R0, UR5, PT ;  /* 0x0000000500007c0c */ /* 0x000fe2000bf06270 */
[----:B0-----:R-:W-:Y:S02]  /*0360*/  @!P1 IMAD.WIDE R4, R11, 0x4, R4 ;  /* 0x000000040b049825 */ /* 0x001fe400078e0204 */
[----:B------:R-:W2:Y:S03]  /*0370*/  @!P1 LDC.64 R10, c[0x0][0x398] ;  /* 0x0000e600ff0a9b82 */ /* 0x000ea60000000a00 */
[----:B------:R-:W3:Y:S01]  /*0380*/  @!P1 LDG.E R19, desc[UR12][R4.64] ;  /* 0x0000000c04139981 */ /* 0x000ee2000c1e1900 */
[----:B-1----:R-:W-:-:S04]  /*0390*/  @!P1 IMAD R17, R17, R8, RZ ;  /* 0x0000000811119224 */ /* 0x002fc800078e02ff */
[----:B--2---:R-:W-:Y:S02]  /*03a0*/  @!P1 IMAD.WIDE R6, R17, 0x4, R10 ;  /* 0x0000000411069825 */ /* 0x004fe400078e020a */
[----:B------:R-:W0:Y:S03]  /*03b0*/  @!P0 LDC.64 R10, c[0x0][0x3b0] ;  /* 0x0000ec00ff0a8b82 */ /* 0x000e260000000a00 */
[----:B---3--:R1:W-:Y:S04]  /*03c0*/  @!P1 STG.E desc[UR12][R6.64], R19 ;  /* 0x0000001306009986 */ /* 0x0083e8000c10190c */
[----:B------:R-:W0:Y:S01]  /*03d0*/  @!P0 LDG.E R13, desc[UR12][R2.64+0x400] ;  /* 0x0004000c020d8981 */ /* 0x000e22000c1e1900 */
[----:B------:R-:W-:-:S02]  /*03e0*/  IADD3 R8, PT, PT, R9, 0x180, RZ ;  /* 0x0000018009087810 */ /* 0x000fc40007ffe0ff */
[----:B------:R-:W-:Y:S02]  /*03f0*/  @!P0 IADD3 R0, PT, PT, R0, UR10, RZ ;  /* 0x0000000a00008c10 */ /* 0x000fe4000fffe0ff */
[----:B------:R-:W-:Y:S01]  /*0400*/  ISETP.GE.AND P1, PT, R8, UR5, PT ;  /* 0x0000000508007c0c */ /* 0x000fe2000bf26270 */
[----:B0-----:R-:W-:Y:S02]  /*0410*/  @!P0 IMAD.WIDE R4, R13, 0x4, R10 ;  /* 0x000000040d048825 */ /* 0x001fe400078e020a */
[----:B------:R-:W0:Y:S03]  /*0420*/  @!P0 LDC R13, c[0x0][0x394] ;  /* 0x0000e500ff0d8b82 */ /* 0x000e260000000800 */
[----:B------:R-:W2:Y:S05]  /*0430*/  @!P0 LDG.E R17, desc[UR12][R4.64] ;  /* 0x0000000c04118981 */ /* 0x000eaa000c1e1900 */
[----:B------:R-:W1:Y:S01]  /*0440*/  @!P0 LDC.64 R10, c[0x0][0x398] ;  /* 0x0000e600ff0a8b82 */ /* 0x000e620000000a00 */
[----:B0-----:R-:W-:-:S04]  /*0450*/  @!P0 IMAD R13, R0, R13, RZ ;  /* 0x0000000d000d8224 */ /* 0x001fc800078e02ff */
[----:B-1----:R-:W-:-:S03]  /*0460*/  @!P0 IMAD.WIDE R6, R13, 0x4, R10 ;  /* 0x000000040d068825 */ /* 0x002fc600078e020a */
[----:B------:R-:W0:Y:S02]  /*0470*/  @!P1 LDC.64 R10, c[0x0][0x3b0] ;  /* 0x0000ec00ff0a9b82 */ /* 0x000e240000000a00 */
[----:B--2---:R1:W-:Y:S04]  /*0480*/  @!P0 STG.E desc[UR12][R6.64], R17 ;  /* 0x0000001106008986 */ /* 0x0043e8000c10190c */
[----:B------:R-:W0:Y:S01]  /*0490*/  @!P1 LDG.E R13, desc[UR12][R2.64+0x800] ;  /* 0x0008000c020d9981 */ /* 0x000e22000c1e1900 */
[----:B------:R-:W-:Y:S02]  /*04a0*/  IADD3 R0, PT, PT, R9, 0x200, RZ ;  /* 0x0000020009007810 */ /* 0x000fe40007ffe0ff */
[----:B------:R-:W-:Y:S02]  /*04b0*/  @!P1 IADD3 R8, PT, PT, R8, UR10, RZ ;  /* 0x0000000a08089c10 */ /* 0x000fe4000fffe0ff */
[----:B------:R-:W-:Y:S01]  /*04c0*/  ISETP.GE.AND P0, PT, R0, UR5, PT ;  /* 0x0000000500007c0c */ /* 0x000fe2000bf06270 */
[----:B0-----:R-:W-:-:S02]  /*04d0*/  @!P1 IMAD.WIDE R4, R13, 0x4, R10 ;  /* 0x000000040d049825 */ /* 0x001fc400078e020a */
        /* <DEDUP_REMOVED lines=32> */
[----:B------:R-:W-:Y:S01]  /*06e0*/  @!P0 IADD3 R0, PT, PT, R0, UR10, RZ ;  /* 0x0000000a00008c10 */ /* 0x000fe2000fffe0ff */
[----:B0-----:R-:W-:Y:S02]  /*06f0*/  @!P0 IMAD.WIDE R4, R13, 0x4, R10 ;  /* 0x000000040d048825 */ /* 0x001fe400078e020a */
[----:B------:R-:W0:Y:S04]  /*0700*/  @!P0 LDC R13, c[0x0][0x394] ;  /* 0x0000e500ff0d8b82 */ /* 0x000e280000000800 */
[----:B------:R-:W2:Y:S01]  /*0710*/  @!P0 LDG.E R5, desc[UR12][R4.64] ;  /* 0x0000000c04058981 */ /* 0x000ea2000c1e1900 */
[----:B------:R-:W-:Y:S01]  /*0720*/  IADD3 R8, PT, PT, R9, 0x380, RZ ;  /* 0x0000038009087810 */ /* 0x000fe20007ffe0ff */
[----:B------:R-:W-:Y:S01]  /*0730*/  ULOP3.LUT UR4, UR8, 0x7ffffff8, URZ, 0xc0, !UPT ;  /* 0x7ffffff808047892 */ /* 0x000fe2000f8ec0ff */
[----:B------:R-:W-:Y:S01]  /*0740*/  BSSY.RECONVERGENT B0, `(.L_x_2) ;  /* 0x0000013000007945 */ /* 0x000fe20003800200 */
[----:B------:R-:W3:Y:S01]  /*0750*/  @!P0 LDC.64 R10, c[0x0][0x398] ;  /* 0x0000e600ff0a8b82 */ /* 0x000ee20000000a00 */
[----:B0-----:R-:W-:-:S03]  /*0760*/  @!P0 IMAD R13, R0, R13, RZ ;  /* 0x0000000d000d8224 */ /* 0x001fc600078e02ff */
[----:B------:R-:W-:-:S04]  /*0770*/  MOV R0, UR4 ;  /* 0x0000000400007c02 */ /* 0x000fc80008000f00 */
[----:B------:R-:W-:Y:S01]  /*0780*/  ISETP.NE.AND P1, PT, R0, 0x8, PT ;  /* 0x000000080000780c */ /* 0x000fe20003f25270 */
[----:B---3--:R-:W-:-:S05]  /*0790*/  @!P0 IMAD.WIDE R10, R13, 0x4, R10 ;  /* 0x000000040d0a8825 */ /* 0x008fca00078e020a */
[----:B--2---:R1:W-:Y:S01]  /*07a0*/  @!P0 STG.E desc[UR12][R10.64], R5 ;  /* 0x000000050a008986 */ /* 0x0043e2000c10190c */
[----:B------:R-:W-:-:S13]  /*07b0*/  ISETP.GE.AND P0, PT, R8, UR5, PT ;  /* 0x0000000508007c0c */ /* 0x000fda000bf06270 */
[----:B-1----:R-:W-:Y:S05]  /*07c0*/  @P0 BRA `(.L_x_3) ;  /* 0x0000000000280947 */ /* 0x002fea0003800000 */
[----:B------:R-:W2:Y:S01]  /*07d0*/  LDG.E R3, desc[UR12][R2.64+0x1800] ;  /* 0x0018000c02037981 */ /* 0x000ea2000c1e1900 */
[----:B------:R-:W2:Y:S01]  /*07e0*/  LDC.64 R4, c[0x0][0x3b0] ;  /* 0x0000ec00ff047b82 */ /* 0x000ea20000000a00 */
[----:B------:R-:W0:Y:S07]  /*07f0*/  LDCU UR4, c[0x0][0x394] ;  /* 0x00007280ff0477ac */ /* 0x000e2e0008000800 */
[----:B------:R-:W1:Y:S01]  /*0800*/  LDC.64 R6, c[0x0][0x398] ;  /* 0x0000e600ff067b82 */ /* 0x000e620000000a00 */
[----:B--2---:R-:W-:-:S06]  /*0810*/  IMAD.WIDE R4, R3, 0x4, R4 ;  /* 0x0000000403047825 */ /* 0x004fcc00078e0204 */
[----:B------:R-:W2:Y:S01]  /*0820*/  LDG.E R5, desc[UR12][R4.64] ;  /* 0x0000000c04057981 */ /* 0x000ea2000c1e1900 */
[----:B------:R-:W-:-:S05]  /*0830*/  IADD3 R8, PT, PT, R8, UR10, RZ ;  /* 0x0000000a08087c10 */ /* 0x000fca000fffe0ff */
[----:B0-----:R-:W-:-:S04]  /*0840*/  IMAD R11, R8, UR4, RZ ;  /* 0x00000004080b7c24 */ /* 0x001fc8000f8e02ff */
[----:B-1----:R-:W-:-:S05]  /*0850*/  IMAD.WIDE R6, R11, 0x4, R6 ;  /* 0x000000040b067825 */ /* 0x002fca00078e0206 */
[----:B--2---:R0:W-:Y:S02]  /*0860*/  STG.E desc[UR12][R6.64], R5 ;  /* 0x0000000506007986 */ /* 0x0041e4000c10190c */
.L_x_3:
[----:B------:R-:W-:Y:S05]  /*0870*/  BSYNC.RECONVERGENT B0 ;  /* 0x0000000000007941 */ /* 0x000fea0003800200 */
.L_x_2:
[----:B------:R-:W-:Y:S05]  /*0880*/  @!P1 BRA `(.L_x_1) ;  /* 0x0000000400a49947 */ /* 0x000fea0003800000 */
[----:B------:R-:W1:Y:S01]  /*0890*/  LDC.64 R2, c[0x0][0x3b0] ;  /* 0x0000ec00ff027b82 */ /* 0x000e620000000a00 */
[----:B------:R-:W-:Y:S01]  /*08a0*/  MOV R8, 0x8 ;  /* 0x0000000800087802 */ /* 0x000fe20000000f00 */
[----:B------:R-:W2:Y:S06]  /*08b0*/  LDCU UR4, c[0x0][0x394] ;  /* 0x00007280ff0477ac */ /* 0x000eac0008000800 */
[----:B0-----:R-:W0:Y:S02]  /*08c0*/  LDC.64 R4, c[0x0][0x398] ;  /* 0x0000e600ff047b82 */ /* 0x001e240000000a00 */
.L_x_6:
[----:B--2---:R-:W-:-:S04]  /*08d0*/  LEA R11, R8, R9, 0x7 ;  /* 0x00000009080b7211 */ /* 0x004fc800078e38ff */
[----:B------:R-:W-:-:S13]  /*08e0*/  ISETP.GE.AND P0, PT, R11, UR5, PT ;  /* 0x000000050b007c0c */ /* 0x000fda000bf06270 */
[----:B------:R-:W-:Y:S01]  /*08f0*/  @!P0 IMAD.WIDE.U32 R6, R11, 0x8, R14 ;  /* 0x000000080b068825 */ /* 0x000fe200078e000e */
[----:B------:R-:W3:Y:S05]  /*0900*/  @!P0 LDC.64 R16, c[0x0][0x3b0] ;  /* 0x0000ec00ff108b82 */ /* 0x000eea0000000a00 */
[----:B------:R-:W3:Y:S03]  /*0910*/  @!P0 LDG.E R7, desc[UR12][R6.64] ;  /* 0x0000000c06078981 */ /* 0x000ee6000c1e1900 */
[----:B------:R-:W4:Y:S08]  /*0920*/  @!P0 LDC R19, c[0x0][0x394] ;  /* 0x0000e500ff138b82 */ /* 0x000f300000000800 */
[----:B------:R-:W5:Y:S01]  /*0930*/  @!P0 LDC.64 R20, c[0x0][0x398] ;  /* 0x0000e600ff148b82 */ /* 0x000f620000000a00 */
[----:B---3--:R-:W-:-:S05]  /*0940*/  @!P0 IMAD.WIDE R16, R7, 0x4, R16 ;  /* 0x0000000407108825 */ /* 0x008fca00078e0210 */
[----:B------:R3:W2:Y:S01]  /*0950*/  @!P0 LDG.E R25, desc[UR12][R16.64] ;  /* 0x0000000c10198981 */ /* 0x0006a2000c1e1900 */
[C---:B------:R-:W-:Y:S02]  /*0960*/  IADD3 R13, PT, PT, R11.reuse, 0x80, RZ ;  /* 0x000000800b0d7810 */ /* 0x040fe40007ffe0ff */
[----:B------:R-:W-:Y:S02]  /*0970*/  @!P0 IADD3 R10, PT, PT, R11, UR10, RZ ;  /* 0x0000000a0b0a8c10 */ /* 0x000fe4000fffe0ff */
[C---:B------:R-:W-:Y:S01]  /*0980*/  ISETP.GE.AND P1, PT, R13.reuse, UR5, PT ;  /* 0x000000050d007c0c */ /* 0x040fe2000bf26270 */
[----:B------:R-:W-:-:S04]  /*0990*/  IMAD.WIDE R6, R13, 0x8, R14 ;  /* 0x000000080d067825 */ /* 0x000fc800078e020e */
[----:B----4-:R-:W-:-:S04]  /*09a0*/  @!P0 IMAD R19, R10, R19, RZ ;  /* 0x000000130a138224 */ /* 0x010fc800078e02ff */
[----:B-----5:R-:W-:-:S04]  /*09b0*/  @!P0 IMAD.WIDE R20, R19, 0x4, R20 ;  /* 0x0000000413148825 */ /* 0x020fc800078e0214 */
[----:B------:R-:W4:Y:S08]  /*09c0*/  @!P1 LDC.64 R18, c[0x0][0x3b0] ;  /* 0x0000ec00ff129b82 */ /* 0x000f300000000a00 */
[----:B------:R-:W5:Y:S08]  /*09d0*/  @!P1 LDC R10, c[0x0][0x394] ;  /* 0x0000e500ff0a9b82 */ /* 0x000f700000000800 */
[----:B---3--:R-:W3:Y:S01]  /*09e0*/  @!P1 LDC.64 R16, c[0x0][0x398] ;  /* 0x0000e600ff109b82 */ /* 0x008ee20000000a00 */
[----:B--2---:R3:W-:Y:S04]  /*09f0*/  @!P0 STG.E desc[UR12][R20.64], R25 ;  /* 0x0000001914008986 */ /* 0x0047e8000c10190c */
[----:B------:R-:W4:Y:S01]  /*0a00*/  @!P1 LDG.E R23, desc[UR12][R6.64] ;  /* 0x0000000c06179981 */ /* 0x000f22000c1e1900 */
[----:B------:R-:W-:-:S02]  /*0a10*/  IADD3 R12, PT, PT, R11, 0x100, RZ ;  /* 0x000001000b0c7810 */ /* 0x000fc40007ffe0ff */
[----:B------:R-:W-:Y:S02]  /*0a20*/  @!P1 IADD3 R13, PT, PT, R13, UR10, RZ ;  /* 0x0000000a0d0d9c10 */ /* 0x000fe4000fffe0ff */
[----:B------:R-:W-:Y:S01]  /*0a30*/  ISETP.GE.AND P0, PT, R12, UR5, PT ;  /* 0x000000050c007c0c */ /* 0x000fe2000bf06270 */
[----:B----4-:R-:W-:-:S05]  /*0a40*/  @!P1 IMAD.WIDE R18, R23, 0x4, R18 ;  /* 0x0000000417129825 */ /* 0x010fca00078e0212 */
[----:B------:R-:W2:Y:S01]  /*0a50*/  @!P1 LDG.E R23, desc[UR12][R18.64] ;  /* 0x0000000c12179981 */ /* 0x000ea2000c1e1900 */
[----:B-----5:R-:W-:-:S04]  /*0a60*/  @!P1 IMAD R13, R13, R10, RZ ;  /* 0x0000000a0d0d9224 */ /* 0x020fc800078e02ff */
[----:B---3--:R-:W-:Y:S02]  /*0a70*/  @!P1 IMAD.WIDE R20, R13, 0x4, R16 ;  /* 0x000000040d149825 */ /* 0x008fe400078e0210 */
[----:B------:R-:W3:Y:S03]  /*0a80*/  @!P0 LDC.64 R16, c[0x0][0x3b0] ;  /* 0x0000ec00ff108b82 */ /* 0x000ee60000000a00 */
[----:B--2---:R2:W-:Y:S04]  /*0a90*/  @!P1 STG.E desc[UR12][R20.64], R23 ;  /* 0x0000001714009986 */ /* 0x0045e8000c10190c */
[----:B------:R-:W3:Y:S01]  /*0aa0*/  @!P0 LDG.E R13, desc[UR12][R6.64+0x400] ;  /* 0x0004000c060d8981 */ /* 0x000ee2000c1e1900 */
[----:B------:R-:W-:-:S02]  /*0ab0*/  IADD3 R10, PT, PT, R11, 0x180, RZ ;  /* 0x000001800b0a7810 */ /* 0x000fc40007ffe0ff */
[----:B------:R-:W-:Y:S02]  /*0ac0*/  @!P0 IADD3 R12, PT, PT, R12, UR10, RZ ;  /* 0x0000000a0c0c8c10 */ /* 0x000fe4000fffe0ff */
[----:B------:R-:W-:Y:S01]  /*0ad0*/  ISETP.GE.AND P1, PT, R10, UR5, PT ;  /* 0x000000050a007c0c */ /* 0x000fe2000bf26270 */
[----:B---3--:R-:W-:Y:S02]  /*0ae0*/  @!P0 IMAD.WIDE R18, R13, 0x4, R16 ;  /* 0x000000040d128825 */ /* 0x008fe400078e0210 */
[----:B------:R-:W3:Y:S03]  /*0af0*/  @!P0 LDC R13, c[0x0][0x394] ;  /* 0x0000e500ff0d8b82 */ /* 0x000ee60000000800 */
[----:B------:R-:W4:Y:S05]  /*0b00*/  @!P0 LDG.E R25, desc[UR12][R18.64] ;  /* 0x0000000c12198981 */ /* 0x000f2a000c1e1900 */
[----:B------:R-:W2:Y:S01]  /*0b10*/  @!P0 LDC.64 R16, c[0x0][0x398] ;  /* 0x0000e600ff108b82 */ /* 0x000ea20000000a00 */
[----:B---3--:R-:W-:-:S04]  /*0b20*/  @!P0 IMAD R13, R12, R13, RZ ;  /* 0x0000000d0c0d8224 */ /* 0x008fc800078e02ff */
[----:B--2---:R-:W-:-:S03]  /*0b30*/  @!P0 IMAD.WIDE R20, R13, 0x4, R16 ;  /* 0x000000040d148825 */ /* 0x004fc600078e0210 */
[----:B------:R-:W2:Y:S02]  /*0b40*/  @!P1 LDC.64 R12, c[0x0][0x3b0] ;  /* 0x0000ec00ff0c9b82 */ /* 0x000ea40000000a00 */
[----:B----4-:R3:W-:Y:S04]  /*0b50*/  @!P0 STG.E desc[UR12][R20.64], R25 ;  /* 0x0000001914008986 */ /* 0x0107e8000c10190c */
[----:B------:R-:W2:Y:S01]  /*0b60*/  @!P1 LDG.E R17, desc[UR12][R6.64+0x800] ;  /* 0x0008000c06119981 */ /* 0x000ea2000c1e1900 */
[----:B------:R-:W-:Y:S01]  /*0b70*/  @!P1 IADD3 R10, PT, PT, R10, UR10, RZ ;  /* 0x0000000a0a0a9c10 */ /* 0x000fe2000fffe0ff */
[----:B--2---:R-:W-:Y:S02]  /*0b80*/  @!P1 IMAD.WIDE R18, R17, 0x4, R12 ;  /* 0x0000000411129825 */ /* 0x004fe400078e020c */
[----:B------:R-:W2:Y:S03]  /*0b90*/  @!P1 LDC R13, c[0x0][0x394] ;  /* 0x0000e500ff0d9b82 */ /* 0x000ea60000000800 */
[----:B------:R-:W4:Y:S01]  /*0ba0*/  @!P1 LDG.E R23, desc[UR12][R18.64] ;  /* 0x0000000c12179981 */ /* 0x000f22000c1e1900 */
[----:B------:R-:W-:-:S04]  /*0bb0*/  IADD3 R12, PT, PT, R11, 0x200, RZ ;  /* 0x000002000b0c7810 */ /* 0x000fc80007ffe0ff */
[----:B------:R-:W3:Y:S01]  /*0bc0*/  @!P1 LDC.64 R16, c[0x0][0x398] ;  /* 0x0000e600ff109b82 */ /* 0x000ee20000000a00 */
[----:B------:R-:W-:Y:S01]  /*0bd0*/  ISETP.GE.AND P0, PT, R12, UR5, PT ;  /* 0x000000050c007c0c */ /* 0x000fe2000bf06270 */
[----:B--2---:R-:W-:-:S04]  /*0be0*/  @!P1 IMAD R13, R10, R13, RZ ;  /* 0x0000000d0a0d9224 */ /* 0x004fc800078e02ff */
[----:B---3--:R-:W-:-:S08]  /*0bf0*/  @!P1 IMAD.WIDE R20, R13, 0x4, R16 ;  /* 0x000000040d149825 */ /* 0x008fd000078e0210 */
[----:B------:R-:W2:Y:S01]  /*0c00*/  @!P0 LDC.64 R16, c[0x0][0x3b0] ;  /* 0x0000ec00ff108b82 */ /* 0x000ea20000000a00 */
[----:B----4-:R3:W-:Y:S04]  /*0c10*/  @!P1 STG.E desc[UR12][R20.64], R23 ;  /* 0x0000001714009986 */ /* 0x0107e8000c10190c */
[----:B------:R-:W2:Y:S01]  /*0c20*/  @!P0 LDG.E R13, desc[UR12][R6.64+0xc00] ;  /* 0x000c000c060d8981 */ /* 0x000ea2000c1e1900 */
[----:B------:R-:W-:Y:S02]  /*0c30*/  IADD3 R10, PT, PT, R11, 0x280, RZ ;  /* 0x000002800b0a7810 */ /* 0x000fe40007ffe0ff */
[----:B------:R-:W-:Y:S02]  /*0c40*/  @!P0 IADD3 R12, PT, PT, R12, UR10, RZ ;  /* 0x0000000a0c0c8c10 */ /* 0x000fe4000fffe0ff */
[----:B------:R-:W-:Y:S01]  /*0c50*/  ISETP.GE.AND P1, PT, R10, UR5, PT ;  /* 0x000000050a007c0c */ /* 0x000fe2000bf26270 */
[----:B--2---:R-:W-:-:S02]  /*0c60*/  @!P0 IMAD.WIDE R18, R13, 0x4, R16 ;  /* 0x000000040d128825 */ /* 0x004fc400078e0210 */
[----:B------:R-:W2:Y:S03]  /*0c70*/  @!P0 LDC R13, c[0x0][0x394] ;  /* 0x0000e500ff0d8b82 */ /* 0x000ea60000000800 */
[----:B------:R-:W4:Y:S05]  /*0c80*/  @!P0 LDG.E R25, desc[UR12][R18.64] ;  /* 0x0000000c12198981 */ /* 0x000f2a000c1e1900 */
[----:B------:R-:W3:Y:S01]  /*0c90*/  @!P0 LDC.64 R16, c[0x0][0x398] ;  /* 0x0000e600ff108b82 */ /* 0x000ee20000000a00 */
[----:B--2---:R-:W-:-:S04]  /*0ca0*/  @!P0 IMAD R13, R12, R13, RZ ;  /* 0x0000000d0c0d8224 */ /* 0x004fc800078e02ff */
[----:B---3--:R-:W-:-:S03]  /*0cb0*/  @!P0 IMAD.WIDE R20, R13, 0x4, R16 ;  /* 0x000000040d148825 */ /* 0x008fc600078e0210 */
[----:B------:R-:W2:Y:S02]  /*0cc0*/  @!P1 LDC.64 R12, c[0x0][0x3b0] ;  /* 0x0000ec00ff0c9b82 */ /* 0x000ea40000000a00 */
[----:B----4-:R3:W-:Y:S04]  /*0cd0*/  @!P0 STG.E desc[UR12][R20.64], R25 ;  /* 0x0000001914008986 */ /* 0x0107e8000c10190c */
[----:B------:R-:W2:Y:S01]  /*0ce0*/  @!P1 LDG.E R17, desc[UR12][R6.64+0x1000] ;  /* 0x0010000c06119981 */ /* 0x000ea2000c1e1900 */
[----:B------:R-:W-:Y:S02]  /*0cf0*/  IADD3 R16, PT, PT, R11, 0x300, RZ ;  /* 0x000003000b107810 */ /* 0x000fe40007ffe0ff */
[----:B------:R-:W-:Y:S02]  /*0d00*/  @!P1 IADD3 R10, PT, PT, R10, UR10, RZ ;  /* 0x0000000a0a0a9c10 */ /* 0x000fe4000fffe0ff */
[----:B------:R-:W-:Y:S01]  /*0d10*/  ISETP.GE.AND P0, PT, R16, UR5, PT ;  /* 0x0000000510007c0c */ /* 0x000fe2000bf06270 */
[----:B--2---:R-:W-:-:S02]  /*0d20*/  @!P1 IMAD.WIDE R18, R17, 0x4, R12 ;  /* 0x0000000411129825 */ /* 0x004fc400078e020c */
[----:B------:R-:W2:Y:S03]  /*0d30*/  @!P1 LDC R17, c[0x0][0x394] ;  /* 0x0000e500ff119b82 */ /* 0x000ea60000000800 */
[----:B------:R4:W5:Y:S05]  /*0d40*/  @!P1 LDG.E R23, desc[UR12][R18.64] ;  /* 0x0000000c12179981 */ /* 0x00096a000c1e1900 */
[----:B------:R-:W3:Y:S08]  /*0d50*/  @!P1 LDC.64 R12, c[0x0][0x398] ;  /* 0x0000e600ff0c9b82 */ /* 0x000ef00000000a00 */
[----:B----4-:R-:W4:Y:S01]  /*0d60*/  @!P0 LDC.64 R18, c[0x0][0x398] ;  /* 0x0000e600ff128b82 */ /* 0x010f220000000a00 */
[----:B--2---:R-:W-:-:S04]  /*0d70*/  @!P1 IMAD R17, R10, R17, RZ ;  /* 0x000000110a119224 */ /* 0x004fc800078e02ff */
[----:B---3--:R-:W-:-:S03]  /*0d80*/  @!P1 IMAD.WIDE R20, R17, 0x4, R12 ;  /* 0x0000000411149825 */ /* 0x008fc600078e020c */
[----:B------:R-:W2:Y:S02]  /*0d90*/  @!P0 LDC.64 R12, c[0x0][0x3b0] ;  /* 0x0000ec00ff0c8b82 */ /* 0x000ea40000000a00 */
[----:B-----5:R3:W-:Y:S04]  /*0da0*/  @!P1 STG.E desc[UR12][R20.64], R23 ;  /* 0x0000001714009986 */ /* 0x0207e8000c10190c */
[----:B------:R-:W2:Y:S01]  /*0db0*/  @!P0 LDG.E R17, desc[UR12][R6.64+0x1400] ;  /* 0x0014000c06118981 */ /* 0x000ea2000c1e1900 */
[----:B------:R-:W-:Y:S01]  /*0dc0*/  @!P0 IADD3 R16, PT, PT, R16, UR10, RZ ;  /* 0x0000000a10108c10 */ /* 0x000fe2000fffe0ff */
[----:B--2---:R-:W-:Y:S02]  /*0dd0*/  @!P0 IMAD.WIDE R12, R17, 0x4, R12 ;  /* 0x00000004110c8825 */ /* 0x004fe400078e020c */
[----:B------:R-:W2:Y:S04]  /*0de0*/  @!P0 LDC R17, c[0x0][0x394] ;  /* 0x0000e500ff118b82 */ /* 0x000ea80000000800 */
[----:B------:R-:W5:Y:S01]  /*0df0*/  @!P0 LDG.E R13, desc[UR12][R12.64] ;  /* 0x0000000c0c0d8981 */ /* 0x000f62000c1e1900 */
[----:B------:R-:W-:Y:S01]  /*0e00*/  IADD3 R8, PT, PT, R8, 0x8, RZ ;  /* 0x0000000808087810 */ /* 0x000fe20007ffe0ff */
[----:B------:R-:W-:Y:S03]  /*0e10*/  BSSY.RECONVERGENT B0, `(.L_x_4) ;  /* 0x000000f000007945 */ /* 0x000fe60003800200 */
[----:B------:R-:W-:Y:S01]  /*0e20*/  ISETP.NE.AND P1, PT, R8, R0, PT ;  /* 0x000000000800720c */ /* 0x000fe20003f25270 */
[----:B--2---:R-:W-:-:S04]  /*0e30*/  @!P0 IMAD R17, R16, R17, RZ ;  /* 0x0000001110118224 */ /* 0x004fc800078e02ff */
[----:B----4-:R-:W-:Y:S01]  /*0e40*/  @!P0 IMAD.WIDE R16, R17, 0x4, R18 ;  /* 0x0000000411108825 */ /* 0x010fe200078e0212 */
[----:B------:R-:W-:-:S04]  /*0e50*/  IADD3 R18, PT, PT, R11, 0x380, RZ ;  /* 0x000003800b127810 */ /* 0x000fc80007ffe0ff */
[----:B-----5:R3:W-:Y:S01]  /*0e60*/  @!P0 STG.E desc[UR12][R16.64], R13 ;  /* 0x0000000d10008986 */ /* 0x0207e2000c10190c */
[----:B------:R-:W-:-:S13]  /*0e70*/  ISETP.GE.AND P0, PT, R18, UR5, PT ;  /* 0x0000000512007c0c */ /* 0x000fda000bf06270 */
[----:B---3--:R-:W-:Y:S05]  /*0e80*/  @P0 BRA `(.L_x_5) ;  /* 0x00000000001c0947 */ /* 0x008fea0003800000 */
[----:B------:R-:W1:Y:S01]  /*0e90*/  LDG.E R11, desc[UR12][R6.64+0x1800] ;  /* 0x0018000c060b7981 */ /* 0x000e62000c1e1900 */
[----:B------:R-:W-:Y:S01]  /*0ea0*/  IADD3 R12, PT, PT, R18, UR10, RZ ;  /* 0x0000000a120c7c10 */ /* 0x000fe2000fffe0ff */
[----:B-1----:R-:W-:-:S06]  /*0eb0*/  IMAD.WIDE R10, R11, 0x4, R2 ;  /* 0x000000040b0a7825 */ /* 0x002fcc00078e0202 */
[----:B------:R-:W2:Y:S01]  /*0ec0*/  LDG.E R11, desc[UR12][R10.64] ;  /* 0x0000000c0a0b7981 */ /* 0x000ea2000c1e1900 */
[----:B------:R-:W-:-:S04]  /*0ed0*/  IMAD R13, R12, UR4, RZ ;  /* 0x000000040c0d7c24 */ /* 0x000fc8000f8e02ff */
[----:B0-----:R-:W-:-:S05]  /*0ee0*/  IMAD.WIDE R12, R13, 0x4, R4 ;  /* 0x000000040d0c7825 */ /* 0x001fca00078e0204 */
[----:B--2---:R2:W-:Y:S02]  /*0ef0*/  STG.E desc[UR12][R12.64], R11 ;  /* 0x0000000b0c007986 */ /* 0x0045e4000c10190c */
.L_x_5:
[----:B------:R-:W-:Y:S05]  /*0f00*/  BSYNC.RECONVERGENT B0 ;  /* 0x0000000000007941 */ /* 0x000fea0003800200 */
.L_x_4:
[----:B------:R-:W-:Y:S05]  /*0f10*/  @P1 BRA `(.L_x_6) ;  /* 0xfffffff8006c1947 */ /* 0x000fea000383ffff */
.L_x_1:
[----:B------:R-:W-:-:S13]  /*0f20*/  ISETP.NE.AND P0, PT, RZ, UR6, PT ;  /* 0x00000006ff007c0c */ /* 0x000fda000bf05270 */
[----:B------:R-:W-:Y:S05]  /*0f30*/  @!P0 EXIT ;  /* 0x000000000000894d */ /* 0x000fea0003800000 */
[----:B0-----:R-:W0:Y:S01]  /*0f40*/  LDC R4, c[0x0][0x388] ;  /* 0x0000e200ff047b82 */ /* 0x001e220000000800 */
[----:B------:R-:W-:Y:S01]  /*0f50*/  UISETP.GE.U32.AND UP0, UPT, UR6, 0x4, UPT ;  /* 0x000000040600788c */ /* 0x000fe2000bf06070 */
[----:B0-----:R-:W-:-:S04]  /*0f60*/  LOP3.LUT R8, R4, 0x3, RZ, 0xc0, !PT ;  /* 0x0000000304087812 */ /* 0x001fc800078ec0ff */
[----:B------:R-:W-:-:S04]  /*0f70*/  ISETP.NE.AND P0, PT, R8, RZ, PT ;  /* 0x000000ff0800720c */ /* 0x000fc80003f05270 */
[----:B------:R-:W-:Y:S09]  /*0f80*/  BRA.U !UP0, `(.L_x_7) ;  /* 0x0000000108c87547 */ /* 0x000ff2000b800000 */
[----:B------:R-:W-:-:S04]  /*0f90*/  LEA R5, R0, R9, 0x7 ;  /* 0x0000000900057211 */ /* 0x000fc800078e38ff */
[C---:B------:R-:W-:Y:S01]  /*0fa0*/  ISETP.GE.AND P2, PT, R5.reuse, UR5, PT ;  /* 0x0000000505007c0c */ /* 0x040fe2000bf46270 */
[----:B-1----:R-:W-:-:S12]  /*0fb0*/  IMAD.WIDE R2, R5, 0x8, R14 ;  /* 0x0000000805027825 */ /* 0x002fd800078e020e */
[----:B--2---:R-:W2:Y:S01]  /*0fc0*/  @!P2 LDG.E R11, desc[UR12][R2.64] ;  /* 0x0000000c020ba981 */ /* 0x004ea2000c1e1900 */
[----:B------:R-:W2:Y:S08]  /*0fd0*/  @!P2 LDC.64 R6, c[0x0][0x3b0] ;  /* 0x0000ec00ff06ab82 */ /* 0x000eb00000000a00 */
[----:B------:R-:W0:Y:S01]  /*0fe0*/  @!P2 LDC R13, c[0x0][0x394] ;  /* 0x0000e500ff0dab82 */ /* 0x000e220000000800 */
[----:B------:R-:W-:Y:S01]  /*0ff0*/  IADD3 R16, PT, PT, R5, 0x80, RZ ;  /* 0x0000008005107810 */ /* 0x000fe20007ffe0ff */
[----:B--2---:R-:W-:-:S06]  /*1000*/  @!P2 IMAD.WIDE R6, R11, 0x4, R6 ;  /* 0x000000040b06a825 */ /* 0x004fcc00078e0206 */
[----:B------:R-:W1:Y:S01]  /*1010*/  @!P2 LDC.64 R10, c[0x0][0x398] ;  /* 0x0000e600ff0aab82 */ /* 0x000e620000000a00 */
[----:B------:R-:W2:Y:S01]  /*1020*/  @!P2 LDG.E R17, desc[UR12][R6.64] ;  /* 0x0000000c0611a981 */ /* 0x000ea2000c1e1900 */
[----:B------:R-:W-:Y:S02]  /*1030*/  @!P2 IADD3 R12, PT, PT, R5, UR10, RZ ;  /* 0x0000000a050cac10 */ /* 0x000fe4000fffe0ff */
[----:B------:R-:W-:-:S03]  /*1040*/  ISETP.GE.AND P1, PT, R16, UR5, PT ;  /* 0x0000000510007c0c */ /* 0x000fc6000bf26270 */
[----:B0-----:R-:W-:-:S04]  /*1050*/  @!P2 IMAD R13, R12, R13, RZ ;  /* 0x0000000d0c0da224 */ /* 0x001fc800078e02ff */
[----:B-1----:R-:W-:-:S06]  /*1060*/  @!P2 IMAD.WIDE R10, R13, 0x4, R10 ;  /* 0x000000040d0aa825 */ /* 0x002fcc00078e020a */
[----:B------:R-:W0:Y:S01]  /*1070*/  @!P1 LDC.64 R12, c[0x0][0x3b0] ;  /* 0x0000ec00ff0c9b82 */ /* 0x000e220000000a00 */
[----:B--2---:R1:W-:Y:S04]  /*1080*/  @!P2 STG.E desc[UR12][R10.64], R17 ;  /* 0x000000110a00a986 */ /* 0x0043e8000c10190c */
[----:B------:R-:W0:Y:S01]  /*1090*/  @!P1 LDG.E R19, desc[UR12][R2.64+0x400] ;  /* 0x0004000c02139981 */ /* 0x000e22000c1e1900 */
[----:B------:R-:W-:Y:S02]  /*10a0*/  IADD3 R18, PT, PT, R5, 0x100, RZ ;  /* 0x0000010005127810 */ /* 0x000fe40007ffe0ff */
[----:B------:R-:W-:Y:S02]  /*10b0*/  @!P1 IADD3 R16, PT, PT, R16, UR10, RZ ;  /* 0x0000000a10109c10 */ /* 0x000fe4000fffe0ff */
[----:B------:R-:W-:-:S13]  /*10c0*/  ISETP.GE.AND P2, PT, R18, UR5, PT ;  /* 0x0000000512007c0c */ /* 0x000fda000bf46270 */
[----:B------:R-:W2:Y:S01]  /*10d0*/  @!P2 LDC R20, c[0x0][0x394] ;  /* 0x0000e500ff14ab82 */ /* 0x000ea20000000800 */
[----:B0-----:R-:W-:-:S07]  /*10e0*/  @!P1 IMAD.WIDE R6, R19, 0x4, R12 ;  /* 0x0000000413069825 */ /* 0x001fce00078e020c */
[----:B------:R-:W0:Y:S01]  /*10f0*/  @!P1 LDC R19, c[0x0][0x394] ;  /* 0x0000e500ff139b82 */ /* 0x000e220000000800 */
[----:B------:R-:W3:Y:S07]  /*1100*/  @!P1 LDG.E R21, desc[UR12][R6.64] ;  /* 0x0000000c06159981 */ /* 0x000eee000c1e1900 */
[----:B------:R-:W1:Y:S01]  /*1110*/  @!P1 LDC.64 R12, c[0x0][0x398] ;  /* 0x0000e600ff0c9b82 */ /* 0x000e620000000a00 */
[----:B0-----:R-:W-:-:S04]  /*1120*/  @!P1 IMAD R19, R16, R19, RZ ;  /* 0x0000001310139224 */ /* 0x001fc800078e02ff */
[----:B-1----:R-:W-:-:S03]  /*1130*/  @!P1 IMAD.WIDE R10, R19, 0x4, R12 ;  /* 0x00000004130a9825 */ /* 0x002fc600078e020c */
[----:B------:R-:W0:Y:S02]  /*1140*/  @!P2 LDC.64 R12, c[0x0][0x3b0] ;  /* 0x0000ec00ff0cab82 */ /* 0x000e240000000a00 */
[----:B---3--:R1:W-:Y:S04]  /*1150*/  @!P1 STG.E desc[UR12][R10.64], R21 ;  /* 0x000000150a009986 */ /* 0x0083e8000c10190c */
[----:B------:R-:W0:Y:S01]  /*1160*/  @!P2 LDG.E R17, desc[UR12][R2.64+0x800] ;  /* 0x0008000c0211a981 */ /* 0x000e22000c1e1900 */
[----:B------:R-:W-:Y:S02]  /*1170*/  IADD3 R16, PT, PT, R5, 0x180, RZ ;  /* 0x0000018005107810 */ /* 0x000fe40007ffe0ff */
[----:B------:R-:W-:Y:S02]  /*1180*/  @!P2 IADD3 R5, PT, PT, R18, UR10, RZ ;  /* 0x0000000a1205ac10 */ /* 0x000fe4000fffe0ff */
[----:B------:R-:W-:Y:S01]  /*1190*/  ISETP.GE.AND P1, PT, R16, UR5, PT ;  /* 0x0000000510007c0c */ /* 0x000fe2000bf26270 */
[----:B0-----:R-:W-:-:S12]  /*11a0*/  @!P2 IMAD.WIDE R6, R17, 0x4, R12 ;  /* 0x000000041106a825 */ /* 0x001fd800078e020c */
[----:B------:R-:W0:Y:S01]  /*11b0*/  @!P1 LDC R18, c[0x0][0x394] ;  /* 0x0000e500ff129b82 */ /* 0x000e220000000800 */
[----:B------:R-:W3:Y:S01]  /*11c0*/  @!P2 LDG.E R17, desc[UR12][R6.64] ;  /* 0x0000000c0611a981 */ /* 0x000ee2000c1e1900 */
[----:B--2---:R-:W-:-:S06]  /*11d0*/  @!P2 IMAD R5, R5, R20, RZ ;  /* 0x000000140505a224 */ /* 0x004fcc00078e02ff */
[----:B------:R-:W1:Y:S02]  /*11e0*/  @!P2 LDC.64 R12, c[0x0][0x398] ;  /* 0x0000e600ff0cab82 */ /* 0x000e640000000a00 */
[----:B-1----:R-:W-:-:S06]  /*11f0*/  @!P2 IMAD.WIDE R10, R5, 0x4, R12 ;  /* 0x00000004050aa825 */ /* 0x002fcc00078e020c */
[----:B------:R-:W1:Y:S01]  /*1200*/  @!P1 LDC.64 R12, c[0x0][0x3b0] ;  /* 0x0000ec00ff0c9b82 */ /* 0x000e620000000a00 */
[----:B---3--:R3:W-:Y:S04]  /*1210*/  @!P2 STG.E desc[UR12][R10.64], R17 ;  /* 0x000000110a00a986 */ /* 0x0087e8000c10190c */
[----:B------:R-:W1:Y:S01]  /*1220*/  @!P1 LDG.E R3, desc[UR12][R2.64+0xc00] ;  /* 0x000c000c02039981 */ /* 0x000e62000c1e1900 */
[----:B------:R-:W-:Y:S01]  /*1230*/  @!P1 IADD3 R5, PT, PT, R16, UR10, RZ ;  /* 0x0000000a10059c10 */ /* 0x000fe2000fffe0ff */
[----:B-1----:R-:W-:Y:S02]  /*1240*/  @!P1 IMAD.WIDE R6, R3, 0x4, R12 ;  /* 0x0000000403069825 */ /* 0x002fe400078e020c */
[----:B------:R-:W1:Y:S04]  /*1250*/  @!P1 LDC.64 R12, c[0x0][0x398] ;  /* 0x0000e600ff0c9b82 */ /* 0x000e680000000a00 */
[----:B------:R-:W2:Y:S01]  /*1260*/  @!P1 LDG.E R7, desc[UR12][R6.64] ;  /* 0x0000000c06079981 */ /* 0x000ea2000c1e1900 */
[----:B0-----:R-:W-:Y:S01]  /*1270*/  @!P1 IMAD R5, R5, R18, RZ ;  /* 0x0000001205059224 */ /* 0x001fe200078e02ff */
[----:B------:R-:W-:-:S03]  /*1280*/  IADD3 R0, PT, PT, R0, 0x4, RZ ;  /* 0x0000000400007810 */ /* 0x000fc60007ffe0ff */
[----:B-1----:R-:W-:-:S05]  /*1290*/  @!P1 IMAD.WIDE R12, R5, 0x4, R12 ;  /* 0x00000004050c9825 */ /* 0x002fca00078e020c */
[----:B--2---:R3:W-:Y:S02]  /*12a0*/  @!P1 STG.E desc[UR12][R12.64], R7 ;  /* 0x000000070c009986 */ /* 0x0047e4000c10190c */
.L_x_7:
[----:B------:R-:W-:Y:S05]  /*12b0*/  @!P0 EXIT ;  /* 0x000000000000894d */ /* 0x000fea0003800000 */
[----:B------:R-:W-:Y:S02]  /*12c0*/  ISETP.NE.AND P1, PT, R8, 0x1, PT ;  /* 0x000000010800780c */ /* 0x000fe40003f25270 */
[----:B------:R-:W-:-:S04]  /*12d0*/  LOP3.LUT R4, R4, 0x1, RZ, 0xc0, !PT ;  /* 0x0000000104047812 */ /* 0x000fc800078ec0ff */
[----:B------:R-:W-:-:S07]  /*12e0*/  ISETP.NE.U32.AND P0, PT, R4, 0x1, PT ;  /* 0x000000010400780c */ /* 0x000fce0003f05070 */
[----:B------:R-:W-:Y:S06]  /*12f0*/  @!P1 BRA `(.L_x_8) ;  /* 0x0000000000689947 */ /* 0x000fec0003800000 */
[----:B--23--:R-:W-:-:S04]  /*1300*/  LEA R11, R0, R9, 0x7 ;  /* 0x00000009000b7211 */ /* 0x00cfc800078e38ff */
[C---:B------:R-:W-:Y:S01]  /*1310*/  ISETP.GE.AND P1, PT, R11.reuse, UR5, PT ;  /* 0x000000050b007c0c */ /* 0x040fe2000bf26270 */
[----:B-1----:R-:W-:-:S12]  /*1320*/  IMAD.WIDE R2, R11, 0x8, R14 ;  /* 0x000000080b027825 */ /* 0x002fd800078e020e */
[----:B------:R-:W2:Y:S01]  /*1330*/  @!P1 LDG.E R7, desc[UR12][R2.64] ;  /* 0x0000000c02079981 */ /* 0x000ea2000c1e1900 */
        /* <DEDUP_REMOVED lines=8> */
[----:B0-----:R-:W-:-:S10]  /*13c0*/  @!P1 IMAD R11, R8, R17, RZ ;  /* 0x00000011080b9224 */ /* 0x001fd400078e02ff */
[----:B------:R-:W0:Y:S01]  /*13d0*/  @!P2 LDC R17, c[0x0][0x394] ;  /* 0x0000e500ff11ab82 */ /* 0x000e220000000800 */
[----:B-1----:R-:W-:-:S07]  /*13e0*/  @!P1 IMAD.WIDE R6, R11, 0x4, R6 ;  /* 0x000000040b069825 */ /* 0x002fce00078e0206 */
[----:B------:R-:W1:Y:S01]  /*13f0*/  @!P2 LDC.64 R10, c[0x0][0x3b0] ;  /* 0x0000ec00ff0aab82 */ /* 0x000e620000000a00 */
[----:B--2---:R4:W-:Y:S04]  /*1400*/  @!P1 STG.E desc[UR12][R6.64], R13 ;  /* 0x0000000d06009986 */ /* 0x0049e8000c10190c */
        /* <DEDUP_REMOVED lines=9> */
.L_x_8:
[----:B------:R-:W-:Y:S05]  /*14a0*/  @P0 EXIT ;  /* 0x000000000000094d */ /* 0x000fea0003800000 */
[----:B------:R-:W-:-:S04]  /*14b0*/  LEA R9, R0, R9, 0x7 ;  /* 0x0000000900097211 */ /* 0x000fc800078e38ff */
[----:B------:R-:W-:-:S13]  /*14c0*/  ISETP.GE.AND P0, PT, R9, UR5, PT ;  /* 0x0000000509007c0c */ /* 0x000fda000bf06270 */
[----:B------:R-:W-:Y:S05]  /*14d0*/  @P0 EXIT ;  /* 0x000000000000094d */ /* 0x000fea0003800000 */
[C---:B------:R-:W-:Y:S01]  /*14e0*/  IMAD.WIDE R14, R9.reuse, 0x8, R14 ;  /* 0x00000008090e7825 */ /* 0x040fe200078e020e */
[----:B-1----:R-:W0:Y:S01]  /*14f0*/  LDC.64 R2, c[0x0][0x3b0] ;  /* 0x0000ec00ff027b82 */ /* 0x002e220000000a00 */
[----:B------:R-:W3:Y:S04]  /*1500*/  LDCU UR4, c[0x0][0x394] ;  /* 0x00007280ff0477ac */ /* 0x000ee80008000800 */
[----:B------:R-:W0:Y:S03]  /*1510*/  LDG.E R15, desc[UR12][R14.64] ;  /* 0x0000000c0e0f7981 */ /* 0x000e26000c1e1900 */
[----:B----4-:R-:W1:Y:S01]  /*1520*/  LDC.64 R4, c[0x0][0x398] ;  /* 0x0000e600ff047b82 */ /* 0x010e620000000a00 */
[----:B------:R-:W-:Y:S01]  /*1530*/  IADD3 R0, PT, PT, R9, UR10, RZ ;  /* 0x0000000a09007c10 */ /* 0x000fe2000fffe0ff */
[----:B0-----:R-:W-:-:S06]  /*1540*/  IMAD.WIDE R2, R15, 0x4, R2 ;  /* 0x000000040f027825 */ /* 0x001fcc00078e0202 */
[----:B------:R-:W4:Y:S01]  /*1550*/  LDG.E R3, desc[UR12][R2.64] ;  /* 0x0000000c02037981 */ /* 0x000f22000c1e1900 */
[----:B---3--:R-:W-:-:S04]  /*1560*/  IMAD R7, R0, UR4, RZ ;  /* 0x0000000400077c24 */ /* 0x008fc8000f8e02ff */
[----:B-1----:R-:W-:-:S05]  /*1570*/  IMAD.WIDE R4, R7, 0x4, R4 ;  /* 0x0000000407047825 */ /* 0x002fca00078e0204 */
[----:B----4-:R-:W-:Y:S01]  /*1580*/  STG.E desc[UR12][R4.64], R3 ;  /* 0x0000000304007986 */ /* 0x010fe2000c10190c */
[----:B------:R-:W-:Y:S05]  /*1590*/  EXIT ;  /* 0x000000000000794d */ /* 0x000fea0003800000 */
.L_x_0:
[----:B------:R-:W-:-:S06]  /*15a0*/  UISETP.GE.AND UP0, UPT, UR8, 0x1, UPT ;  /* 0x000000010800788c */ /* 0x000fcc000bf06270 */
[----:B------:R-:W-:-:S13]  /*15b0*/  PLOP3.LUT P0, PT, PT, PT, UP0, 0x80, 0x8 ;  /* 0x000000000008781c */ /* 0x000fda0003f0f008 */
[----:B0-----:R-:W-:Y:S05]  /*15c0*/  @!P0 EXIT ;  /* 0x000000000000894d */ /* 0x001fea0003800000 */
[----:B------:R-:W0:Y:S01]  /*15d0*/  S2R R0, SR_TID.X ;  /* 0x0000000000007919 */ /* 0x000e220000002100 */
[----:B------:R-:W-:Y:S01]  /*15e0*/  UISETP.GE.U32.AND UP0, UPT, UR8, 0x8, UPT ;  /* 0x000000080800788c */ /* 0x000fe2000bf06070 */
[----:B------:R-:W-:-:S08]  /*15f0*/  HFMA2 R3, -RZ, RZ, 0, 0 ;  /* 0x00000000ff037431 */ /* 0x000fd000000001ff */
[----:B------:R-:W-:Y:S05]  /*1600*/  BRA.U !UP0, `(.L_x_9) ;  /* 0x00000005085c7547 */ /* 0x000fea000b800000 */
[----:B------:R-:W1:Y:S01]  /*1610*/  LDC R2, c[0x0][0x394] ;  /* 0x0000e500ff027b82 */ /* 0x000e620000000800 */
[----:B------:R-:W-:Y:S01]  /*1620*/  MOV R5, UR16 ;  /* 0x0000001000057c02 */ /* 0x000fe20008000f00 */
[C---:B0-----:R-:W-:Y:S01]  /*1630*/  IMAD.WIDE.U32 R8, R0.reuse, 0x8, R14 ;  /* 0x0000000800087825 */ /* 0x041fe200078e000e */
[----:B------:R-:W-:Y:S01]  /*1640*/  UIADD3 UR4, UP0, UPT, UR7, 0xc00, URZ ;  /* 0x00000c0007047890 */ /* 0x000fe2000ff1e0ff */
[----:B------:R-:W-:Y:S01]  /*1650*/  IADD3 R4, PT, PT, R0, 0x80, RZ ;  /* 0x0000008000047810 */ /* 0x000fe20007ffe0ff */
[----:B------:R-:W-:Y:S01]  /*1660*/  ULOP3.LUT UR7, UR8, 0x7ffffff8, URZ, 0xc0, !UPT ;  /* 0x7ffffff808077892 */ /* 0x000fe2000f8ec0ff */
[----:B------:R-:W-:Y:S01]  /*1670*/  IADD3 R5, PT, PT, R5, UR14, R0 ;  /* 0x0000000e05057c10 */ /* 0x000fe2000fffe000 */
[----:B------:R-:W-:Y:S01]  /*1680*/  UIADD3.X UR5, UPT, UPT, URZ, UR6, URZ, UP0, !UPT ;  /* 0x00000006ff057290 */ /* 0x000fe200087fe4ff */
[----:B------:R-:W-:Y:S01]  /*1690*/  MOV R3, R9 ;  /* 0x0000000900037202 */ /* 0x000fe20000000f00 */
[----:B------:R-:W-:Y:S01]  /*16a0*/  UIADD3 UR6, UPT, UPT, -UR7, URZ, URZ ;  /* 0x000000ff07067290 */ /* 0x000fe2000fffe1ff */
[----:B------:R-:W-:-:S02]  /*16b0*/  IADD3 R7, PT, PT, R5, 0x380, RZ ;  /* 0x0000038005077810 */ /* 0x000fc40007ffe0ff */
[C---:B------:R-:W-:Y:S02]  /*16c0*/  IADD3 R9, PT, PT, R5.reuse, 0x300, RZ ;  /* 0x0000030005097810 */ /* 0x040fe40007ffe0ff */
[C---:B------:R-:W-:Y:S02]  /*16d0*/  IADD3 R11, PT, PT, R5.reuse, 0x280, RZ ;  /* 0x00000280050b7810 */ /* 0x040fe40007ffe0ff */
[C---:B------:R-:W-:Y:S02]  /*16e0*/  IADD3 R13, PT, PT, R5.reuse, 0x200, RZ ;  /* 0x00000200050d7810 */ /* 0x040fe40007ffe0ff */
[C---:B------:R-:W-:Y:S02]  /*16f0*/  IADD3 R27, PT, PT, R5.reuse, 0x180, RZ ;  /* 0x00000180051b7810 */ /* 0x040fe40007ffe0ff */
[C---:B------:R-:W-:Y:S02]  /*1700*/  IADD3 R29, PT, PT, R5.reuse, 0x80, RZ ;  /* 0x00000080051d7810 */ /* 0x040fe40007ffe0ff */
[C---:B------:R-:W-:Y:S01]  /*1710*/  IADD3 R17, PT, PT, R5.reuse, 0x100, RZ ;  /* 0x0000010005117810 */ /* 0x040fe20007ffe0ff */
[----:B-1----:R-:W-:-:S02]  /*1720*/  IMAD R5, R5, R2, RZ ;  /* 0x0000000205057224 */ /* 0x002fc400078e02ff */
[-C--:B------:R-:W-:Y:S02]  /*1730*/  IMAD R7, R7, R2.reuse, RZ ;  /* 0x0000000207077224 */ /* 0x080fe400078e02ff */
[-C--:B------:R-:W-:Y:S02]  /*1740*/  IMAD R9, R9, R2.reuse, RZ ;  /* 0x0000000209097224 */ /* 0x080fe400078e02ff */
[-C--:B------:R-:W-:Y:S02]  /*1750*/  IMAD R11, R11, R2.reuse, RZ ;  /* 0x000000020b0b7224 */ /* 0x080fe400078e02ff */
[-C--:B------:R-:W-:Y:S02]  /*1760*/  IMAD R13, R13, R2.reuse, RZ ;  /* 0x000000020d0d7224 */ /* 0x080fe400078e02ff */
[-C--:B------:R-:W-:Y:S02]  /*1770*/  IMAD R27, R27, R2.reuse, RZ ;  /* 0x000000021b1b7224 */ /* 0x080fe400078e02ff */
[----:B------:R-:W-:-:S02]  /*1780*/  IMAD R29, R29, R2, RZ ;  /* 0x000000021d1d7224 */ /* 0x000fc400078e02ff */
[----:B------:R-:W-:-:S07]  /*1790*/  IMAD R6, R17, R2, RZ ;  /* 0x0000000211067224 */ /* 0x000fce00078e02ff */
.L_x_10:
[----:B0-----:R-:W-:Y:S01]  /*17a0*/  MOV R24, R8 ;  /* 0x0000000800187202 */ /* 0x001fe20000000f00 */
[----:B------:R-:W0:Y:S01]  /*17b0*/  LDC.64 R18, c[0x0][0x3b0] ;  /* 0x0000ec00ff127b82 */ /* 0x000e220000000a00 */
[----:B------:R-:W-:-:S05]  /*17c0*/  MOV R25, R3 ;  /* 0x0000000300197202 */ /* 0x000fca0000000f00 */
[----:B------:R-:W0:Y:S01]  /*17d0*/  LDG.E R17, desc[UR12][R24.64] ;  /* 0x0000000c18117981 */ /* 0x000e22000c1e1900 */
[----:B------:R-:W-:Y:S02]  /*17e0*/  MOV R22, UR4 ;  /* 0x0000000400167c02 */ /* 0x000fe40008000f00 */
[----:B------:R-:W-:Y:S01]  /*17f0*/  MOV R23, UR5 ;  /* 0x0000000500177c02 */ /* 0x000fe20008000f00 */
[----:B0-----:R-:W-:-:S05]  /*1800*/  IMAD.WIDE R16, R17, 0x4, R18 ;  /* 0x0000000411107825 */ /* 0x001fca00078e0212 */
[----:B------:R0:W2:Y:S01]  /*1810*/  LDG.E R10, desc[UR12][R16.64] ;  /* 0x0000000c100a7981 */ /* 0x0000a2000c1e1900 */
[----:B------:R-:W-:Y:S01]  /*1820*/  IMAD.WIDE R22, R4, 0x8, R22 ;  /* 0x0000000804167825 */ /* 0x000fe200078e0216 */
[----:B0-----:R-:W0:Y:S03]  /*1830*/  LDC.64 R16, c[0x0][0x398] ;  /* 0x0000e600ff107b82 */ /* 0x001e260000000a00 */
[----:B0-----:R-:W-:-:S05]  /*1840*/  IMAD.WIDE R20, R5, 0x4, R16 ;  /* 0x0000000405147825 */ /* 0x001fca00078e0210 */
[----:B--2---:R0:W-:Y:S04]  /*1850*/  STG.E desc[UR12][R20.64], R10 ;  /* 0x0000000a14007986 */ /* 0x0041e8000c10190c */
[----:B------:R-:W0:Y:S02]  /*1860*/  LDG.E R12, desc[UR12][R22.64+-0xc00] ;  /* 0xfff4000c160c7981 */ /* 0x000e24000c1e1900 */
[----:B0-----:R-:W-:-:S05]  /*1870*/  IMAD.WIDE R20, R12, 0x4, R18 ;  /* 0x000000040c147825 */ /* 0x001fca00078e0212 */
[----:B------:R-:W2:Y:S01]  /*1880*/  LDG.E R12, desc[UR12][R20.64] ;  /* 0x0000000c140c7981 */ /* 0x000ea2000c1e1900 */
[----:B------:R-:W-:-:S05]  /*1890*/  IMAD.WIDE R24, R29, 0x4, R16 ;  /* 0x000000041d187825 */ /* 0x000fca00078e0210 */
[----:B--2---:R0:W-:Y:S04]  /*18a0*/  STG.E desc[UR12][R24.64], R12 ;  /* 0x0000000c18007986 */ /* 0x0041e8000c10190c */
[----:B------:R-:W0:Y:S02]  /*18b0*/  LDG.E R26, desc[UR12][R22.64+-0x800] ;  /* 0xfff8000c161a7981 */ /* 0x000e24000c1e1900 */
[----:B0-----:R-:W-:-:S05]  /*18c0*/  IMAD.WIDE R24, R26, 0x4, R18 ;  /* 0x000000041a187825 */ /* 0x001fca00078e0212 */
[----:B------:R0:W2:Y:S02]  /*18d0*/  LDG.E R26, desc[UR12][R24.64] ;  /* 0x0000000c181a7981 */ /* 0x0000a4000c1e1900 */
[----:B0-----:R-:W-:-:S05]  /*18e0*/  IMAD.WIDE R24, R6, 0x4, R16 ;  /* 0x0000000406187825 */ /* 0x001fca00078e0210 */
[----:B--2---:R0:W-:Y:S04]  /*18f0*/  STG.E desc[UR12][R24.64], R26 ;  /* 0x0000001a18007986 */ /* 0x0041e8000c10190c */
[----:B------:R-:W2:Y:S02]  /*1900*/  LDG.E R10, desc[UR12][R22.64+-0x400] ;  /* 0xfffc000c160a7981 */ /* 0x000ea4000c1e1900 */
[----:B--2---:R-:W-:-:S05]  /*1910*/  IMAD.WIDE R20, R10, 0x4, R18 ;  /* 0x000000040a147825 */ /* 0x004fca00078e0212 */
[----:B------:R1:W2:Y:S02]  /*1920*/  LDG.E R10, desc[UR12][R20.64] ;  /* 0x0000000c140a7981 */ /* 0x0002a4000c1e1900 */
[----:B-1----:R-:W-:-:S05]  /*1930*/  IMAD.WIDE R20, R27, 0x4, R16 ;  /* 0x000000041b147825 */ /* 0x002fca00078e0210 */
[----:B--2---:R1:W-:Y:S04]  /*1940*/  STG.E desc[UR12][R20.64], R10 ;  /* 0x0000000a14007986 */ /* 0x0043e8000c10190c */
[----:B------:R-:W0:Y:S02]  /*1950*/  LDG.E R12, desc[UR12][R22.64] ;  /* 0x0000000c160c7981 */ /* 0x000e24000c1e1900 */
[----:B0-----:R-:W-:-:S05]  /*1960*/  IMAD.WIDE R24, R12, 0x4, R18 ;  /* 0x000000040c187825 */ /* 0x001fca00078e0212 */
[----:B------:R-:W2:Y:S01]  /*1970*/  LDG.E R12, desc[UR12][R24.64] ;  /* 0x0000000c180c7981 */ /* 0x000ea2000c1e1900 */
[----:B-1----:R-:W-:-:S05]  /*1980*/  IMAD.WIDE R20, R13, 0x4, R16 ;  /* 0x000000040d147825 */ /* 0x002fca00078e0210 */
[----:B--2---:R0:W-:Y:S04]  /*1990*/  STG.E desc[UR12][R20.64], R12 ;  /* 0x0000000c14007986 */ /* 0x0041e8000c10190c */
[----:B------:R-:W2:Y:S02]  /*19a0*/  LDG.E R26, desc[UR12][R22.64+0x400] ;  /* 0x0004000c161a7981 */ /* 0x000ea4000c1e1900 */
[----:B--2---:R-:W-:-:S05]  /*19b0*/  IMAD.WIDE R24, R26, 0x4, R18 ;  /* 0x000000041a187825 */ /* 0x004fca00078e0212 */
[----:B------:R-:W2:Y:S01]  /*19c0*/  LDG.E R26, desc[UR12][R24.64] ;  /* 0x0000000c181a7981 */ /* 0x000ea2000c1e1900 */
[----:B0-----:R-:W-:-:S05]  /*19d0*/  IMAD.WIDE R20, R11, 0x4, R16 ;  /* 0x000000040b147825 */ /* 0x001fca00078e0210 */
[----:B--2---:R0:W-:Y:S04]  /*19e0*/  STG.E desc[UR12][R20.64], R26 ;  /* 0x0000001a14007986 */ /* 0x0041e8000c10190c */
[----:B------:R-:W0:Y:S02]  /*19f0*/  LDG.E R10, desc[UR12][R22.64+0x800] ;  /* 0x0008000c160a7981 */ /* 0x000e24000c1e1900 */
[----:B0-----:R-:W-:-:S05]  /*1a00*/  IMAD.WIDE R20, R10, 0x4, R18 ;  /* 0x000000040a147825 */ /* 0x001fca00078e0212 */
[----:B------:R-:W2:Y:S01]  /*1a10*/  LDG.E R10, desc[UR12][R20.64] ;  /* 0x0000000c140a7981 */ /* 0x000ea2000c1e1900 */
[----:B------:R-:W-:-:S05]  /*1a20*/  IMAD.WIDE R24, R9, 0x4, R16 ;  /* 0x0000000409187825 */ /* 0x000fca00078e0210 */
[----:B--2---:R0:W-:Y:S04]  /*1a30*/  STG.E desc[UR12][R24.64], R10 ;  /* 0x0000000a18007986 */ /* 0x0041e8000c10190c */
[----:B------:R-:W2:Y:S02]  /*1a40*/  LDG.E R12, desc[UR12][R22.64+0xc00] ;  /* 0x000c000c160c7981 */ /* 0x000ea4000c1e1900 */
[----:B--2---:R-:W-:-:S06]  /*1a50*/  IMAD.WIDE R18, R12, 0x4, R18 ;  /* 0x000000040c127825 */ /* 0x004fcc00078e0212 */
[----:B------:R-:W2:Y:S01]  /*1a60*/  LDG.E R19, desc[UR12][R18.64] ;  /* 0x0000000c12137981 */ /* 0x000ea2000c1e1900 */
[----:B------:R-:W-:Y:S01]  /*1a70*/  IMAD.WIDE R16, R7, 0x4, R16 ;  /* 0x0000000407107825 */ /* 0x000fe200078e0210 */
[----:B------:R-:W-:Y:S01]  /*1a80*/  UIADD3 UR6, UPT, UPT, UR6, 0x8, URZ ;  /* 0x0000000806067890 */ /* 0x000fe2000fffe0ff */
[----:B------:R-:W-:Y:S02]  /*1a90*/  IADD3 R8, P0, PT, R8, 0x2000, RZ ;  /* 0x0000200008087810 */ /* 0x000fe40007f1e0ff */
[C---:B------:R-:W-:Y:S01]  /*1aa0*/  LEA R5, R2.reuse, R5, 0xa ;  /* 0x0000000502057211 */ /* 0x040fe200078e50ff */
[----:B------:R-:W-:Y:S01]  /*1ab0*/  UISETP.NE.AND UP0, UPT, UR6, URZ, UPT ;  /* 0x000000ff0600728c */ /* 0x000fe2000bf05270 */
[----:B------:R-:W-:Y:S02]  /*1ac0*/  IADD3.X R3, PT, PT, RZ, R3, RZ, P0, !PT ;  /* 0x00000003ff037210 */ /* 0x000fe400007fe4ff */
[C---:B------:R-:W-:Y:S02]  /*1ad0*/  LEA R7, R2.reuse, R7, 0xa ;  /* 0x0000000702077211 */ /* 0x040fe400078e50ff */
[----:B------:R-:W-:-:S02]  /*1ae0*/  LEA R9, R2, R9, 0xa ;  /* 0x0000000902097211 */ /* 0x000fc400078e50ff */
[C---:B------:R-:W-:Y:S02]  /*1af0*/  LEA R11, R2.reuse, R11, 0xa ;  /* 0x0000000b020b7211 */ /* 0x040fe400078e50ff */
[C---:B------:R-:W-:Y:S02]  /*1b00*/  LEA R13, R2.reuse, R13, 0xa ;  /* 0x0000000d020d7211 */ /* 0x040fe400078e50ff */
[C---:B------:R-:W-:Y:S02]  /*1b10*/  LEA R27, R2.reuse, R27, 0xa ;  /* 0x0000001b021b7211 */ /* 0x040fe400078e50ff */
[C---:B------:R-:W-:Y:S02]  /*1b20*/  LEA R29, R2.reuse, R29, 0xa ;  /* 0x0000001d021d7211 */ /* 0x040fe400078e50ff */
[----:B------:R-:W-:Y:S02]  /*1b30*/  LEA R6, R2, R6, 0xa ;  /* 0x0000000602067211 */ /* 0x000fe400078e50ff */
[----:B------:R-:W-:Y:S01]  /*1b40*/  IADD3 R4, PT, PT, R4, 0x400, RZ ;  /* 0x0000040004047810 */ /* 0x000fe20007ffe0ff */
[----:B--2---:R0:W-:Y:S01]  /*1b50*/  STG.E desc[UR12][R16.64], R19 ;  /* 0x0000001310007986 */ /* 0x0041e2000c10190c */
[----:B------:R-:W-:Y:S05]  /*1b60*/  BRA.U UP0, `(.L_x_10) ;  /* 0xfffffffd000c7547 */ /* 0x000fea000b83ffff */
[----:B------:R-:W-:-:S07]  /*1b70*/  MOV R3, UR7 ;  /* 0x0000000700037c02 */ /* 0x000fce0008000f00 */
.L_x_9:
[----:B------:R-:W-:-:S06]  /*1b80*/  ULOP3.LUT UP0, UR4, UR8, 0x7, URZ, 0xc0, !UPT ;  /* 0x0000000708047892 */ /* 0x000fcc000f80c0ff */
[----:B------:R-:W-:-:S13]  /*1b90*/  PLOP3.LUT P0, PT, PT, PT, UP0, 0x80, 0x8 ;  /* 0x000000000008781c */ /* 0x000fda0003f0f008 */
[----:B------:R-:W-:Y:S05]  /*1ba0*/  @!P0 EXIT ;  /* 0x000000000000894d */ /* 0x000fea0003800000 */
[----:B------:R-:W-:Y:S02]  /*1bb0*/  UISETP.GE.U32.AND UP0, UPT, UR4, 0x4, UPT ;  /* 0x000000040400788c */ /* 0x000fe4000bf06070 */
[----:B------:R-:W-:-:S07]  /*1bc0*/  ULOP3.LUT UR4, UR8, 0x3, URZ, 0xc0, !UPT ;  /* 0x0000000308047892 */ /* 0x000fce000f8ec0ff */
[----:B------:R-:W-:Y:S05]  /*1bd0*/  BRA.U !UP0, `(.L_x_11) ;  /* 0x0000000108887547 */ /* 0x000fea000b800000 */
[----:B0-----:R-:W-:Y:S01]  /*1be0*/  LEA R13, R3, R0, 0x7 ;  /* 0x00000000030d7211 */ /* 0x001fe200078e38ff */
[----:B------:R-:W0:Y:S01]  /*1bf0*/  LDC.64 R6, c[0x0][0x3b0] ;  /* 0x0000ec00ff067b82 */ /* 0x000e220000000a00 */
[----:B------:R-:W1:Y:S03]  /*1c00*/  LDCU UR5, c[0x0][0x394] ;  /* 0x00007280ff0577ac */ /* 0x000e660008000800 */
[----:B------:R-:W-:-:S04]  /*1c10*/  IMAD.WIDE R4, R13, 0x8, R14 ;  /* 0x000000080d047825 */ /* 0x000fc800078e020e */
[----:B------:R-:W2:Y:S01]  /*1c20*/  LDC.64 R8, c[0x0][0x398] ;  /* 0x0000e600ff087b82 */ /* 0x000ea20000000a00 */
[----:B------:R-:W0:Y:S01]  /*1c30*/  LDG.E R11, desc[UR12][R4.64] ;  /* 0x0000000c040b7981 */ /* 0x000e22000c1e1900 */
[----:B------:R-:W-:Y:S01]  /*1c40*/  IADD3 R2, PT, PT, R13, UR10, RZ ;  /* 0x0000000a0d027c10 */ /* 0x000fe2000fffe0ff */
[----:B0-----:R-:W-:-:S05]  /*1c50*/  IMAD.WIDE R10, R11, 0x4, R6 ;  /* 0x000000040b0a7825 */ /* 0x001fca00078e0206 */
[----:B------:R-:W3:Y:S01]  /*1c60*/  LDG.E R21, desc[UR12][R10.64] ;  /* 0x0000000c0a157981 */ /* 0x000ee2000c1e1900 */
[----:B-1----:R-:W-:-:S04]  /*1c70*/  IMAD R13, R2, UR5, RZ ;  /* 0x00000005020d7c24 */ /* 0x002fc8000f8e02ff */
[----:B--2---:R-:W-:-:S05]  /*1c80*/  IMAD.WIDE R12, R13, 0x4, R8 ;  /* 0x000000040d0c7825 */ /* 0x004fca00078e0208 */
[----:B---3--:R0:W-:Y:S04]  /*1c90*/  STG.E desc[UR12][R12.64], R21 ;  /* 0x000000150c007986 */ /* 0x0081e8000c10190c */
[----:B------:R-:W2:Y:S01]  /*1ca0*/  LDG.E R17, desc[UR12][R4.64+0x400] ;  /* 0x0004000c04117981 */ /* 0x000ea2000c1e1900 */
[----:B------:R-:W-:Y:S01]  /*1cb0*/  IADD3 R18, PT, PT, R2, 0x80, RZ ;  /* 0x0000008002127810 */ /* 0x000fe20007ffe0ff */
[----:B--2---:R-:W-:-:S06]  /*1cc0*/  IMAD.WIDE R16, R17, 0x4, R6 ;  /* 0x0000000411107825 */ /* 0x004fcc00078e0206 */
[----:B------:R-:W2:Y:S01]  /*1cd0*/  LDG.E R17, desc[UR12][R16.64] ;  /* 0x0000000c10117981 */ /* 0x000ea2000c1e1900 */
[----:B------:R-:W-:-:S04]  /*1ce0*/  IMAD R11, R18, UR5, RZ ;  /* 0x00000005120b7c24 */ /* 0x000fc8000f8e02ff */
[----:B------:R-:W-:-:S05]  /*1cf0*/  IMAD.WIDE R10, R11, 0x4, R8 ;  /* 0x000000040b0a7825 */ /* 0x000fca00078e0208 */
[----:B--2---:R1:W-:Y:S04]  /*1d00*/  STG.E desc[UR12][R10.64], R17 ;  /* 0x000000110a007986 */ /* 0x0043e8000c10190c */
[----:B------:R-:W2:Y:S01]  /*1d10*/  LDG.E R19, desc[UR12][R4.64+0x800] ;  /* 0x0008000c04137981 */ /* 0x000ea2000c1e1900 */
[----:B0-----:R-:W-:Y:S01]  /*1d20*/  IADD3 R12, PT, PT, R2, 0x100, RZ ;  /* 0x00000100020c7810 */ /* 0x001fe20007ffe0ff */
[----:B--2---:R-:W-:-:S06]  /*1d30*/  IMAD.WIDE R18, R19, 0x4, R6 ;  /* 0x0000000413127825 */ /* 0x004fcc00078e0206 */
[----:B------:R-:W2:Y:S01]  /*1d40*/  LDG.E R19, desc[UR12][R18.64] ;  /* 0x0000000c12137981 */ /* 0x000ea2000c1e1900 */
[----:B------:R-:W-:-:S04]  /*1d50*/  IMAD R13, R12, UR5, RZ ;  /* 0x000000050c0d7c24 */ /* 0x000fc8000f8e02ff */
[----:B------:R-:W-:-:S05]  /*1d60*/  IMAD.WIDE R12, R13, 0x4, R8 ;  /* 0x000000040d0c7825 */ /* 0x000fca00078e0208 */
[----:B--2---:R2:W-:Y:S04]  /*1d70*/  STG.E desc[UR12][R12.64], R19 ;  /* 0x000000130c007986 */ /* 0x0045e8000c10190c */
[----:B------:R-:W3:Y:S01]  /*1d80*/  LDG.E R21, desc[UR12][R4.64+0xc00] ;  /* 0x000c000c04157981 */ /* 0x000ee2000c1e1900 */
[----:B------:R-:W-:Y:S01]  /*1d90*/  IADD3 R2, PT, PT, R2, 0x180, RZ ;  /* 0x0000018002027810 */ /* 0x000fe20007ffe0ff */
[----:B---3--:R-:W-:-:S06]  /*1da0*/  IMAD.WIDE R6, R21, 0x4, R6 ;  /* 0x0000000415067825 */ /* 0x008fcc00078e0206 */
[----:B------:R-:W3:Y:S01]  /*1db0*/  LDG.E R7, desc[UR12][R6.64] ;  /* 0x0000000c06077981 */ /* 0x000ee2000c1e1900 */
[----:B-1----:R-:W-:Y:S01]  /*1dc0*/  IMAD R11, R2, UR5, RZ ;  /* 0x00000005020b7c24 */ /* 0x002fe2000f8e02ff */
[----:B------:R-:W-:-:S03]  /*1dd0*/  IADD3 R3, PT, PT, R3, 0x4, RZ ;  /* 0x0000000403037810 */ /* 0x000fc60007ffe0ff */
[----:B------:R-:W-:-:S05]  /*1de0*/  IMAD.WIDE R8, R11, 0x4, R8 ;  /* 0x000000040b087825 */ /* 0x000fca00078e0208 */
[----:B---3--:R2:W-:Y:S02]  /*1df0*/  STG.E desc[UR12][R8.64], R7 ;  /* 0x0000000708007986 */ /* 0x0085e4000c10190c */
.L_x_11:
[----:B------:R-:W-:-:S13]  /*1e00*/  ISETP.NE.AND P0, PT, RZ, UR4, PT ;  /* 0x00000004ff007c0c */ /* 0x000fda000bf05270 */
[----:B------:R-:W-:Y:S05]  /*1e10*/  @!P0 EXIT ;  /* 0x000000000000894d */ /* 0x000fea0003800000 */
[----:B------:R-:W-:-:S09]  /*1e20*/  UISETP.NE.AND UP0, UPT, UR4, 0x1, UPT ;  /* 0x000000010400788c */ /* 0x000fd2000bf05270 */
[----:B------:R-:W-:Y:S05]  /*1e30*/  BRA.U !UP0, `(.L_x_12) ;  /* 0x0000000108507547 */ /* 0x000fea000b800000 */
[----:B0-2---:R-:W-:Y:S01]  /*1e40*/  LEA R13, R3, R0, 0x7 ;  /* 0x00000000030d7211 */ /* 0x005fe200078e38ff */
[----:B------:R-:W0:Y:S01]  /*1e50*/  LDC.64 R8, c[0x0][0x3b0] ;  /* 0x0000ec00ff087b82 */ /* 0x000e220000000a00 */
[----:B------:R-:W1:Y:S03]  /*1e60*/  LDCU UR4, c[0x0][0x394] ;  /* 0x00007280ff0477ac */ /* 0x000e660008000800 */
[----:B------:R-:W-:-:S04]  /*1e70*/  IMAD.WIDE R10, R13, 0x8, R14 ;  /* 0x000000080d0a7825 */ /* 0x000fc800078e020e */
[----:B------:R-:W2:Y:S01]  /*1e80*/  LDC.64 R4, c[0x0][0x398] ;  /* 0x0000e600ff047b82 */ /* 0x000ea20000000a00 */
[----:B------:R-:W0:Y:S01]  /*1e90*/  LDG.E R7, desc[UR12][R10.64] ;  /* 0x0000000c0a077981 */ /* 0x000e22000c1e1900 */
[----:B------:R-:W-:Y:S01]  /*1ea0*/  IADD3 R2, PT, PT, R13, UR10, RZ ;  /* 0x0000000a0d027c10 */ /* 0x000fe2000fffe0ff */
[----:B0-----:R-:W-:-:S06]  /*1eb0*/  IMAD.WIDE R6, R7, 0x4, R8 ;  /* 0x0000000407067825 */ /* 0x001fcc00078e0208 */
        /* <DEDUP_REMOVED lines=8> */
[----:B------:R-:W-:Y:S01]  /*1f40*/  IMAD R17, R2, UR4, RZ ;  /* 0x0000000402117c24 */ /* 0x000fe2000f8e02ff */
[----:B------:R-:W-:-:S03]  /*1f50*/  IADD3 R3, PT, PT, R3, 0x2, RZ ;  /* 0x0000000203037810 */ /* 0x000fc60007ffe0ff */
[----:B------:R-:W-:-:S05]  /*1f60*/  IMAD.WIDE R4, R17, 0x4, R4 ;  /* 0x0000000411047825 */ /* 0x000fca00078e0204 */
[----:B--2---:R1:W-:Y:S02]  /*1f70*/  STG.E desc[UR12][R4.64], R9 ;  /* 0x0000000904007986 */ /* 0x0043e4000c10190c */
.L_x_12:
[----:B------:R-:W-:-:S04]  /*1f80*/  ULOP3.LUT UR8, UR8, 0x1, URZ, 0xc0, !UPT ;  /* 0x0000000108087892 */ /* 0x000fc8000f8ec0ff */
[----:B------:R-:W-:-:S06]  /*1f90*/  UISETP.NE.U32.AND UP0, UPT, UR8, 0x1, UPT ;  /* 0x000000010800788c */ /* 0x000fcc000bf05070 */
[----:B------:R-:W-:-:S13]  /*1fa0*/  PLOP3.LUT P0, PT, PT, PT, UP0, 0x80, 0x8 ;  /* 0x000000000008781c */ /* 0x000fda0003f0f008 */
[----:B------:R-:W-:Y:S05]  /*1fb0*/  @P0 EXIT ;  /* 0x000000000000094d */ /* 0x000fea0003800000 */
[----:B012---:R-:W-:Y:S01]  /*1fc0*/  LEA R7, R3, R0, 0x7 ;  /* 0x0000000003077211 */ /* 0x007fe200078e38ff */
[----:B------:R-:W0:Y:S01]  /*1fd0*/  LDC.64 R4, c[0x0][0x398] ;  /* 0x0000e600ff047b82 */ /* 0x000e220000000a00 */
[----:B------:R-:W1:Y:S03]  /*1fe0*/  LDCU UR4, c[0x0][0x394] ;  /* 0x00007280ff0477ac */ /* 0x000e660008000800 */
[----:B------:R-:W-:-:S04]  /*1ff0*/  IMAD.WIDE R14, R7, 0x8, R14 ;  /* 0x00000008070e7825 */ /* 0x000fc800078e020e */
[----:B------:R-:W2:Y:S02]  /*2000*/  LDC.64 R2, c[0x0][0x3b0] ;  /* 0x0000ec00ff027b82 */ /* 0x000ea40000000a00 */
[----:B------:R-:W2:Y:S01]  /*2010*/  LDG.E R15, desc[UR12][R14.64] ;  /* 0x0000000c0e0f7981 */ /* 0x000ea2000c1e1900 */
[----:B------:R-:W-:Y:S01]  /*2020*/  IADD3 R7, PT, PT, R7, UR10, RZ ;  /* 0x0000000a07077c10 */ /* 0x000fe2000fffe0ff */
[----:B--2---:R-:W-:-:S06]  /*2030*/  IMAD.WIDE R2, R15, 0x4, R2 ;  /* 0x000000040f027825 */ /* 0x004fcc00078e0202 */
[----:B------:R-:W2:Y:S01]  /*2040*/  LDG.E R3, desc[UR12][R2.64] ;  /* 0x0000000c02037981 */ /* 0x000ea2000c1e1900 */
[----:B-1----:R-:W-:-:S04]  /*2050*/  IMAD R7, R7, UR4, RZ ;  /* 0x0000000407077c24 */ /* 0x002fc8000f8e02ff */
[----:B0-----:R-:W-:-:S05]  /*2060*/  IMAD.WIDE R4, R7, 0x4, R4 ;  /* 0x0000000407047825 */ /* 0x001fca00078e0204 */
[----:B--2---:R-:W-:Y:S01]  /*2070*/  STG.E desc[UR12][R4.64], R3 ;  /* 0x0000000304007986 */ /* 0x004fe2000c10190c */
[----:B------:R-:W-:Y:S05]  /*2080*/  EXIT ;  /* 0x000000000000794d */ /* 0x000fea0003800000 */
.L_x_13:
[----:B------:R-:W-:-:S00]  /*2090*/  BRA `(.L_x_13) ;  /* 0xfffffffc00fc7947 */ /* 0x000fc0000383ffff */
[----:B------:R-:W-:-:S00]  /*20a0*/  NOP ;  /* 0x0000000000007918 */ /* 0x000fc00000000000 */
        /* <DEDUP_REMOVED lines=13> */
.L_x_61:


//--------------------- .text._ZN3cub18CUB_300001_SM_10006detail9transform16transform_kernelINS2_10policy_hubILb1EN4cuda3std3__45tupleIJN6thrust24THRUST_300001_SM_1000_NS20permutation_iteratorINSA_6detail15normal_iteratorINSA_10device_ptrIiEEEENSA_18transform_iteratorI9ContainerIiENSD_INSE_ISJ_EEEENSA_11use_defaultESM_EEEEEEEE10policy1000EiNS7_10__identityENSB_ISF_NSH_I23CountingToStrideFunctorIiENSA_17counting_iteratorIiSM_SM_SM_EESM_SM_EEEEJSO_EEEvT0_iT1_T2_DpNS2_10kernel_argIT3_EE --------------------------
	.section	.text._ZN3cub18CUB_300001_SM_10006detail9transform16transform_kernelINS2_10policy_hubILb1EN4cuda3std3__45tupleIJN6thrust24THRUST_300001_SM_1000_NS20permutation_iteratorINSA_6detail15normal_iteratorINSA_10device_ptrIiEEEENSA_18transform_iteratorI9ContainerIiENSD_INSE_ISJ_EEEENSA_11use_defaultESM_EEEEEEEE10policy1000EiNS7_10__identityENSB_ISF_NSH_I23CountingToStrideFunctorIiENSA_17counting_iteratorIiSM_SM_SM_EESM_SM_EEEEJSO_EEEvT0_iT1_T2_DpNS2_10kernel_argIT3_EE,"ax",@progbits
	.align	128
        .global         _ZN3cub18CUB_300001_SM_10006detail9transform16transform_kernelINS2_10policy_hubILb1EN4cuda3std3__45tupleIJN6thrust24THRUST_300001_SM_1000_NS20permutation_iteratorINSA_6detail15normal_iteratorINSA_10device_ptrIiEEEENSA_18transform_iteratorI9ContainerIiENSD_INSE_ISJ_EEEENSA_11use_defaultESM_EEEEEEEE10policy1000EiNS7_10__identityENSB_ISF_NSH_I23CountingToStrideFunctorIiENSA_17counting_iteratorIiSM_SM_SM_EESM_SM_EEEEJSO_EEEvT0_iT1_T2_DpNS2_10kernel_argIT3_EE
        .type           _ZN3cub18CUB_300001_SM_10006detail9transform16transform_kernelINS2_10policy_hubILb1EN4cuda3std3__45tupleIJN6thrust24THRUST_300001_SM_1000_NS20permutation_iteratorINSA_6detail15normal_iteratorINSA_10device_ptrIiEEEENSA_18transform_iteratorI9ContainerIiENSD_INSE_ISJ_EEEENSA_11use_defaultESM_EEEEEEEE10policy1000EiNS7_10__identityENSB_ISF_NSH_I23CountingToStrideFunctorIiENSA_17counting_iteratorIiSM_SM_SM_EESM_SM_EEEEJSO_EEEvT0_iT1_T2_DpNS2_10kernel_argIT3_EE,@function
        .size           _ZN3cub18CUB_300001_SM_10006detail9transform16transform_kernelINS2_10policy_hubILb1EN4cuda3std3__45tupleIJN6thrust24THRUST_300001_SM_1000_NS20permutation_iteratorINSA_6detail15normal_iteratorINSA_10device_ptrIiEEEENSA_18transform_iteratorI9ContainerIiENSD_INSE_ISJ_EEEENSA_11use_defaultESM_EEEEEEEE10policy1000EiNS7_10__identityENSB_ISF_NSH_I23CountingToStrideFunctorIiENSA_17counting_iteratorIiSM_SM_SM_EESM_SM_EEEEJSO_EEEvT0_iT1_T2_DpNS2_10kernel_argIT3_EE,(.L_x_62 - _ZN3cub18CUB_300001_SM_10006detail9transform16transform_kernelINS2_10policy_hubILb1EN4cuda3std3__45tupleIJN6thrust24THRUST_300001_SM_1000_NS20permutation_iteratorINSA_6detail15normal_iteratorINSA_10device_ptrIiEEEENSA_18transform_iteratorI9ContainerIiENSD_INSE_ISJ_EEEENSA_11use_defaultESM_EEEEEEEE10policy1000EiNS7_10__identityENSB_ISF_NSH_I23CountingToStrideFunctorIiENSA_17counting_iteratorIiSM_SM_SM_EESM_SM_EEEEJSO_EEEvT0_iT1_T2_DpNS2_10kernel_argIT3_EE)
        .other          _ZN3cub18CUB_300001_SM_10006detail9transform16transform_kernelINS2_10policy_hubILb1EN4cuda3std3__45tupleIJN6thrust24THRUST_300001_SM_1000_NS20permutation_iteratorINSA_6detail15normal_iteratorINSA_10device_ptrIiEEEENSA_18transform_iteratorI9ContainerIiENSD_INSE_ISJ_EEEENSA_11use_defaultESM_EEEEEEEE10policy1000EiNS7_10__identityENSB_ISF_NSH_I23CountingToStrideFunctorIiENSA_17counting_iteratorIiSM_SM_SM_EESM_SM_EEEEJSO_EEEvT0_iT1_T2_DpNS2_10kernel_argIT3_EE,@"STO_CUDA_ENTRY STV_DEFAULT"
_ZN3cub18CUB_300001_SM_10006detail9transform16transform_kernelINS2_10policy_hubILb1EN4cuda3std3__45tupleIJN6thrust24THRUST_300001_SM_1000_NS20permutation_iteratorINSA_6detail15normal_iteratorINSA_10device_ptrIiEEEENSA_18transform_iteratorI9ContainerIiENSD_INSE_ISJ_EEEENSA_11use_defaultESM_EEEEEEEE10policy1000EiNS7_10__identityENSB_ISF_NSH_I23CountingToStrideFunctorIiENSA_17counting_iteratorIiSM_SM_SM_EESM_SM_EEEEJSO_EEEvT0_iT1_T2_DpNS2_10kernel_argIT3_EE:
.text._ZN3cub18CUB_300001_SM_10006detail9transform16transform_kernelINS2_10policy_hubILb1EN4cuda3std3__45tupleIJN6thrust24THRUST_300001_SM_1000_NS20permutation_iteratorINSA_6detail15normal_iteratorINSA_10device_ptrIiEEEENSA_18transform_iteratorI9ContainerIiENSD_INSE_ISJ_EEEENSA_11use_defaultESM_EEEEEEEE10policy1000EiNS7_10__identityENSB_ISF_NSH_I23CountingToStrideFunctorIiENSA_17counting_iteratorIiSM_SM_SM_EESM_SM_EEEEJSO_EEEvT0_iT1_T2_DpNS2_10kernel_argIT3_EE:
[----:B------:R-:W-:Y:S08]  /*0000*/  LDC R1, c[0x0][0x37c] ;  /* 0x0000df00ff017b82 */ /* 0x000ff00000000800 */
[----:B------:R-:W0:Y:S01]  /*0010*/  S2UR UR6, SR_CTAID.X ;  /* 0x00000000000679c3 */ /* 0x000e220000002500 */
[----:B------:R-:W1:Y:S01]  /*0020*/  LDCU.64 UR8, c[0x0][0x380] ;  /* 0x00007000ff0877ac */ /* 0x000e620008000a00 */
[----:B------:R-:W2:Y:S01]  /*0030*/  LDCU.64 UR4, c[0x0][0x3a0] ;  /* 0x00007400ff0477ac */ /* 0x000ea20008000a00 */
[----:B------:R-:W3:Y:S01]  /*0040*/  LDCU UR14, c[0x0][0x390] ;  /* 0x00007200ff0e77ac */ /* 0x000ee20008000800 */
[----:B------:R-:W4:Y:S01]  /*0050*/  LDCU.64 UR12, c[0x0][0x358] ;  /* 0x00006b00ff0c77ac */ /* 0x000f220008000a00 */
[----:B-1----:R-:W-:-:S04]  /*0060*/  USHF.L.U32 UR10, UR9, 0x7, URZ ;  /* 0x00000007090a7899 */ /* 0x002fc800080006ff */
[----:B0-----:R-:W-:-:S04]  /*0070*/  UIMAD UR6, UR10, UR6, URZ ;  /* 0x000000060a0672a4 */ /* 0x001fc8000f8e02ff */
[----:B------:R-:W-:Y:S02]  /*0080*/  UIADD3 UR7, UPT, UPT, -UR6, UR8, URZ ;  /* 0x0000000806077290 */ /* 0x000fe4000fffe1ff */
[----:B--2---:R-:W-:Y:S02]  /*0090*/  UIMAD.WIDE UR4, UR6, 0x8, UR4 ;  /* 0x00000008060478a5 */ /* 0x004fe4000f8e0204 */
[----:B------:R-:W-:Y:S02]  /*00a0*/  UISETP.LT.AND UP0, UPT, UR10, UR7, UPT ;  /* 0x000000070a00728c */ /* 0x000fe4000bf01270 */
[----:B---3--:R-:W-:Y:S02]  /*00b0*/  UIADD3 UR11, UPT, UPT, UR6, UR14, URZ ;  /* 0x0000000e060b7290 */ /* 0x008fe4000fffe0ff */
[----:B------:R-:W-:Y:S02]  /*00c0*/  USEL UR8, UR10, UR7, UP0 ;  /* 0x000000070a087287 */ /* 0x000fe40008000000 */
[----:B------:R-:W-:-:S09]  /*00d0*/  UISETP.GT.AND UP0, UPT, UR10, UR7, UPT ;  /* 0x000000070a00728c */ /* 0x000fd2000bf04270 */
[----:B----4-:R-:W-:Y:S05]  /*00e0*/  BRA.U UP0, `(.L_x_14) ;  /* 0x0000000900cc7547 */ /* 0x010fea000b800000 */
[----:B------:R-:W-:-:S06]  /*00f0*/  UISETP.GE.AND UP0, UPT, UR9, 0x1, UPT ;  /* 0x000000010900788c */ /* 0x000fcc000bf06270 */
[----:B------:R-:W-:-:S13]  /*0100*/  PLOP3.LUT P0, PT, PT, PT, UP0, 0x80, 0x8 ;  /* 0x000000000008781c */ /* 0x000fda0003f0f008 */
[----:B------:R-:W-:Y:S05]  /*0110*/  @!P0 EXIT ;  /* 0x000000000000894d */ /* 0x000fea0003800000 */
[----:B------:R-:W0:Y:S01]  /*0120*/  S2R R0, SR_TID.X ;  /* 0x0000000000007919 */ /* 0x000e220000002100 */
[----:B------:R-:W-:Y:S01]  /*0130*/  UISETP.GE.U32.AND UP0, UPT, UR9, 0x8, UPT ;  /* 0x000000080900788c */ /* 0x000fe2000bf06070 */
[----:B------:R-:W-:-:S08]  /*0140*/  HFMA2 R3, -RZ, RZ, 0, 0 ;  /* 0x00000000ff037431 */ /* 0x000fd000000001ff */
[----:B------:R-:W-:Y:S05]  /*0150*/  BRA.U !UP0, `(.L_x_15) ;  /* 0x0000000508607547 */ /* 0x000fea000b800000 */
[----:B------:R-:W1:Y:S01]  /*0160*/  LDC R2, c[0x0][0x394] ;  /* 0x0000e500ff027b82 */ /* 0x000e620000000800 */
[----:B------:R-:W-:Y:S01]  /*0170*/  MOV R9, 0x8 ;  /* 0x0000000800097802 */ /* 0x000fe20000000f00 */
[----:B------:R-:W-:Y:S01]  /*0180*/  UIADD3 UR8, UP0, UPT, UR4, 0xc00, URZ ;  /* 0x00000c0004087890 */ /* 0x000fe2000ff1e0ff */
[----:B------:R-:W-:Y:S01]  /*0190*/  MOV R5, UR14 ;  /* 0x0000000e00057c02 */ /* 0x000fe20008000f00 */
[----:B------:R-:W-:Y:S01]  /*01a0*/  ULOP3.LUT UR7, UR9, 0x7ffffff8, URZ, 0xc0, !UPT ;  /* 0x7ffffff809077892 */ /* 0x000fe2000f8ec0ff */
[C---:B0-----:R-:W-:Y:S01]  /*01b0*/  IADD3 R4, PT, PT, R0.reuse, 0x80, RZ ;  /* 0x0000008000047810 */ /* 0x041fe20007ffe0ff */
[----:B------:R-:W-:Y:S01]  /*01c0*/  IMAD.WIDE.U32 R8, R0, R9, UR4 ;  /* 0x0000000400087e25 */ /* 0x000fe2000f8e0009 */
[----:B------:R-:W-:Y:S01]  /*01d0*/  IADD3 R5, PT, PT, R5, UR6, R0 ;  /* 0x0000000605057c10 */ /* 0x000fe2000fffe000 */
[----:B------:R-:W-:Y:S02]  /*01e0*/  UIADD3.X UR10, UPT, UPT, URZ, UR5, URZ, UP0, !UPT ;  /* 0x00000005ff0a7290 */ /* 0x000fe400087fe4ff */
[----:B------:R-:W-:Y:S01]  /*01f0*/  UIADD3 UR6, UPT, UPT, -UR7, URZ, URZ ;  /* 0x000000ff07067290 */ /* 0x000fe2000fffe1ff */
[----:B------:R-:W-:-:S02]  /*0200*/  MOV R3, R9 ;  /* 0x0000000900037202 */ /* 0x000fc40000000f00 */
[C---:B------:R-:W-:Y:S02]  /*0210*/  IADD3 R7, PT, PT, R5.reuse, 0x380, RZ ;  /* 0x0000038005077810 */ /* 0x040fe40007ffe0ff */
[C---:B------:R-:W-:Y:S02]  /*0220*/  IADD3 R9, PT, PT, R5.reuse, 0x300, RZ ;  /* 0x0000030005097810 */ /* 0x040fe40007ffe0ff */
[C---:B------:R-:W-:Y:S02]  /*0230*/  IADD3 R11, PT, PT, R5.reuse, 0x280, RZ ;  /* 0x00000280050b7810 */ /* 0x040fe40007ffe0ff */
[C---:B------:R-:W-:Y:S02]  /*0240*/  IADD3 R13, PT, PT, R5.reuse, 0x200, RZ ;  /* 0x00000200050d7810 */ /* 0x040fe40007ffe0ff */
[C---:B------:R-:W-:Y:S02]  /*0250*/  IADD3 R15, PT, PT, R5.reuse, 0x180, RZ ;  /* 0x00000180050f7810 */ /* 0x040fe40007ffe0ff */
[----:B------:R-:W-:Y:S01]  /*0260*/  IADD3 R29, PT, PT, R5, 0x80, RZ ;  /* 0x00000080051d7810 */ /* 0x000fe20007ffe0ff */
[-C--:B-1----:R-:W-:Y:S01]  /*0270*/  IMAD R7, R7, R2.reuse, RZ ;  /* 0x0000000207077224 */ /* 0x082fe200078e02ff */
[C---:B------:R-:W-:Y:S01]  /*0280*/  IADD3 R17, PT, PT, R5.reuse, 0x100, RZ ;  /* 0x0000010005117810 */ /* 0x040fe20007ffe0ff */
[----:B------:R-:W-:-:S02]  /*0290*/  IMAD R5, R5, R2, RZ ;  /* 0x0000000205057224 */ /* 0x000fc400078e02ff */
[-C--:B------:R-:W-:Y:S02]  /*02a0*/  IMAD R9, R9, R2.reuse, RZ ;  /* 0x0000000209097224 */ /* 0x080fe400078e02ff */
[-C--:B------:R-:W-:Y:S02]  /*02b0*/  IMAD R11, R11, R2.reuse, RZ ;  /* 0x000000020b0b7224 */ /* 0x080fe400078e02ff */
[-C--:B------:R-:W-:Y:S02]  /*02c0*/  IMAD R13, R13, R2.reuse, RZ ;  /* 0x000000020d0d7224 */ /* 0x080fe400078e02ff */
[-C--:B------:R-:W-:Y:S02]  /*02d0*/  IMAD R15, R15, R2.reuse, RZ ;  /* 0x000000020f0f7224 */ /* 0x080fe400078e02ff */
[-C--:B------:R-:W-:Y:S02]  /*02e0*/  IMAD R29, R29, R2.reuse, RZ ;  /* 0x000000021d1d7224 */ /* 0x080fe400078e02ff */
[----:B------:R-:W-:-:S07]  /*02f0*/  IMAD R6, R17, R2, RZ ;  /* 0x0000000211067224 */ /* 0x000fce00078e02ff */
.L_x_16:
[----:B------:R-:W-:Y:S01]  /*0300*/  IMAD.MOV.U32 R24, RZ, RZ, R8 ;  /* 0x000000ffff187224 */ /* 0x000fe200078e0008 */
[----:B------:R-:W-:Y:S01]  /*0310*/  MOV R25, R3 ;  /* 0x0000000300197202 */ /* 0x000fe20000000f00 */
[----:B-1----:R-:W0:Y:S04]  /*0320*/  LDC.64 R18, c[0x0][0x3b0] ;  /* 0x0000ec00ff127b82 */ /* 0x002e280000000a00 */
        /* <DEDUP_REMOVED lines=8> */
[----:B--2---:R-:W-:Y:S04]  /*03b0*/  STG.E desc[UR12][R20.64], R10 ;  /* 0x0000000a14007986 */ /* 0x004fe8000c10190c */
[----:B------:R-:W2:Y:S02]  /*03c0*/  LDG.E R27, desc[UR12][R22.64+-0xc00] ;  /* 0xfff4000c161b7981 */ /* 0x000ea4000c1e1900 */
[----:B--2---:R-:W-:-:S05]  /*03d0*/  IMAD.WIDE R24, R27, 0x4, R18 ;  /* 0x000000041b187825 */ /* 0x004fca00078e0212 */
[----:B------:R-:W2:Y:S01]  /*03e0*/  LDG.E R12, desc[UR12][R24.64] ;  /* 0x0000000c180c7981 */ /* 0x000ea2000c1e1900 */
[----:B------:R-:W-:-:S05]  /*03f0*/  IMAD.WIDE R26, R29, 0x4, R16 ;  /* 0x000000041d1a7825 */ /* 0x000fca00078e0210 */
[----:B--2---:R0:W-:Y:S04]  /*0400*/  STG.E desc[UR12][R26.64], R12 ;  /* 0x0000000c1a007986 */ /* 0x0041e8000c10190c */
[----:B------:R-:W2:Y:S02]  /*0410*/  LDG.E R14, desc[UR12][R22.64+-0x800] ;  /* 0xfff8000c160e7981 */ /* 0x000ea4000c1e1900 */
[----:B--2---:R-:W-:-:S05]  /*0420*/  IMAD.WIDE R24, R14, 0x4, R18 ;  /* 0x000000040e187825 */ /* 0x004fca00078e0212 */
[----:B------:R-:W2:Y:S01]  /*0430*/  LDG.E R14, desc[UR12][R24.64] ;  /* 0x0000000c180e7981 */ /* 0x000ea2000c1e1900 */
[----:B0-----:R-:W-:-:S05]  /*0440*/  IMAD.WIDE R26, R6, 0x4, R16 ;  /* 0x00000004061a7825 */ /* 0x001fca00078e0210 */
[----:B--2---:R0:W-:Y:S04]  /*0450*/  STG.E desc[UR12][R26.64], R14 ;  /* 0x0000000e1a007986 */ /* 0x0041e8000c10190c */
[----:B------:R-:W2:Y:S02]  /*0460*/  LDG.E R21, desc[UR12][R22.64+-0x400] ;  /* 0xfffc000c16157981 */ /* 0x000ea4000c1e1900 */
[----:B--2---:R-:W-:-:S05]  /*0470*/  IMAD.WIDE R20, R21, 0x4, R18 ;  /* 0x0000000415147825 */ /* 0x004fca00078e0212 */
[----:B------:R-:W2:Y:S01]  /*0480*/  LDG.E R10, desc[UR12][R20.64] ;  /* 0x0000000c140a7981 */ /* 0x000ea2000c1e1900 */
[----:B------:R-:W-:-:S05]  /*0490*/  IMAD.WIDE R24, R15, 0x4, R16 ;  /* 0x000000040f187825 */ /* 0x000fca00078e0210 */
        /* <DEDUP_REMOVED lines=24> */
[----:B------:R-:W-:Y:S01]  /*0620*/  IADD3.X R3, PT, PT, RZ, R3, RZ, P0, !PT ;  /* 0x00000003ff037210 */ /* 0x000fe200007fe4ff */
[C---:B------:R-:W-:Y:S01]  /*0630*/  IMAD R29, R2.reuse, 0x400, R29 ;  /* 0x00000400021d7824 */ /* 0x040fe200078e021d */
[C---:B------:R-:W-:Y:S02]  /*0640*/  LEA R7, R2.reuse, R7, 0xa ;  /* 0x0000000702077211 */ /* 0x040fe400078e50ff */
[----:B------:R-:W-:-:S02]  /*0650*/  LEA R9, R2, R9, 0xa ;  /* 0x0000000902097211 */ /* 0x000fc400078e50ff */
        /* <DEDUP_REMOVED lines=8> */
.L_x_15:
[----:B------:R-:W-:-:S06]  /*06e0*/  ULOP3.LUT UP0, UR6, UR9, 0x7, URZ, 0xc0, !UPT ;  /* 0x0000000709067892 */ /* 0x000fcc000f80c0ff */
[----:B------:R-:W-:-:S13]  /*06f0*/  PLOP3.LUT P0, PT, PT, PT, UP0, 0x80, 0x8 ;  /* 0x000000000008781c */ /* 0x000fda0003f0f008 */
[----:B------:R-:W-:Y:S05]  /*0700*/  @!P0 EXIT ;  /* 0x000000000000894d */ /* 0x000fea0003800000 */
[----:B------:R-:W-:Y:S02]  /*0710*/  UISETP.GE.U32.AND UP0, UPT, UR6, 0x4, UPT ;  /* 0x000000040600788c */ /* 0x000fe4000bf06070 */
[----:B------:R-:W-:-:S07]  /*0720*/  ULOP3.LUT UR6, UR9, 0x3, URZ, 0xc0, !UPT ;  /* 0x0000000309067892 */ /* 0x000fce000f8ec0ff */
[----:B------:R-:W-:Y:S05]  /*0730*/  BRA.U !UP0, `(.L_x_17) ;  /* 0x00000001088c7547 */ /* 0x000fea000b800000 */
[----:B------:R-:W-:Y:S01]  /*0740*/  HFMA2 R7, -RZ, RZ, 0, 4.76837158203125e-07 ;  /* 0x00000008ff077431 */ /* 0x000fe200000001ff */
[----:B0-----:R-:W-:Y:S01]  /*0750*/  LEA R2, R3, R0, 0x7 ;  /* 0x0000000003027211 */ /* 0x001fe200078e38ff */
[----:B------:R-:W1:Y:S01]  /*0760*/  LDC.64 R4, c[0x0][0x3b0] ;  /* 0x0000ec00ff047b82 */ /* 0x000e620000000a00 */
[----:B------:R-:W0:Y:S03]  /*0770*/  LDCU UR7, c[0x0][0x394] ;  /* 0x00007280ff0777ac */ /* 0x000e260008000800 */
[----:B------:R-:W-:-:S04]  /*0780*/  IMAD.WIDE R6, R2, R7, UR4 ;  /* 0x0000000402067e25 */ /* 0x000fc8000f8e0207 */
[----:B------:R-:W2:Y:S01]  /*0790*/  LDC.64 R8, c[0x0][0x398] ;  /* 0x0000e600ff087b82 */ /* 0x000ea20000000a00 */
[----:B------:R-:W1:Y:S01]  /*07a0*/  LDG.E R11, desc[UR12][R6.64] ;  /* 0x0000000c060b7981 */ /* 0x000e62000c1e1900 */
[----:B------:R-:W-:Y:S01]  /*07b0*/  IADD3 R2, PT, PT, R2, UR11, RZ ;  /* 0x0000000b02027c10 */ /* 0x000fe2000fffe0ff */
[----:B-1----:R-:W-:-:S05]  /*07c0*/  IMAD.WIDE R10, R11, 0x4, R4 ;  /* 0x000000040b0a7825 */ /* 0x002fca00078e0204 */
[----:B------:R-:W3:Y:S01]  /*07d0*/  LDG.E R19, desc[UR12][R10.64] ;  /* 0x0000000c0a137981 */ /* 0x000ee2000c1e1900 */
[----:B0-----:R-:W-:-:S04]  /*07e0*/  IMAD R13, R2, UR7, RZ ;  /* 0x00000007020d7c24 */ /* 0x001fc8000f8e02ff */
        /* <DEDUP_REMOVED lines=24> */
.L_x_17:
[----:B------:R-:W-:-:S13]  /*0970*/  ISETP.NE.AND P0, PT, RZ, UR6, PT ;  /* 0x00000006ff007c0c */ /* 0x000fda000bf05270 */
[----:B------:R-:W-:Y:S05]  /*0980*/  @!P0 EXIT ;  /* 0x000000000000894d */ /* 0x000fea0003800000 */
[----:B------:R-:W-:-:S09]  /*0990*/  UISETP.NE.AND UP0, UPT, UR6, 0x1, UPT ;  /* 0x000000010600788c */ /* 0x000fd2000bf05270 */
[----:B------:R-:W-:Y:S05]  /*09a0*/  BRA.U !UP0, `(.L_x_18) ;  /* 0x0000000108547547 */ /* 0x000fea000b800000 */
[----:B0-----:R-:W-:Y:S01]  /*09b0*/  LEA R2, R3, R0, 0x7 ;  /* 0x0000000003027211 */ /* 0x001fe200078e38ff */
[----:B------:R-:W-:Y:S01]  /*09c0*/  IMAD.MOV.U32 R11, RZ, RZ, 0x8 ;  /* 0x00000008ff0b7424 */ /* 0x000fe200078e00ff */
[----:B--2---:R-:W0:Y:S01]  /*09d0*/  LDC.64 R8, c[0x0][0x3b0] ;  /* 0x0000ec00ff087b82 */ /* 0x004e220000000a00 */
[----:B------:R-:W2:Y:S02]  /*09e0*/  LDCU UR6, c[0x0][0x394] ;  /* 0x00007280ff0677ac */ /* 0x000ea40008000800 */
[----:B-1----:R-:W-:-:S05]  /*09f0*/  IMAD.WIDE R10, R2, R11, UR4 ;  /* 0x00000004020a7e25 */ /* 0x002fca000f8e020b */
[----:B------:R-:W0:Y:S01]  /*0a00*/  LDG.E R7, desc[UR12][R10.64] ;  /* 0x0000000c0a077981 */ /* 0x000e22000c1e1900 */
[----:B------:R-:W1:Y:S01]  /*0a10*/  LDC.64 R4, c[0x0][0x398] ;  /* 0x0000e600ff047b82 */ /* 0x000e620000000a00 */
[----:B------:R-:W-:Y:S01]  /*0a20*/  IADD3 R2, PT, PT, R2, UR11, RZ ;  /* 0x0000000b02027c10 */ /* 0x000fe2000fffe0ff */
[----:B0-----:R-:W-:-:S06]  /*0a30*/  IMAD.WIDE R6, R7, 0x4, R8 ;  /* 0x0000000407067825 */ /* 0x001fcc00078e0208 */
[----:B------:R-:W3:Y:S01]  /*0a40*/  LDG.E R7, desc[UR12][R6.64] ;  /* 0x0000000c06077981 */ /* 0x000ee2000c1e1900 */
[----:B--2---:R-:W-:-:S04]  /*0a50*/  IMAD R13, R2, UR6, RZ ;  /* 0x00000006020d7c24 */ /* 0x004fc8000f8e02ff */
[----:B-1----:R-:W-:-:S05]  /*0a60*/  IMAD.WIDE R12, R13, 0x4, R4 ;  /* 0x000000040d0c7825 */ /* 0x002fca00078e0204 */
        /* <DEDUP_REMOVED lines=9> */
.L_x_18:
[----:B------:R-:W-:-:S04]  /*0b00*/  ULOP3.LUT UR6, UR9, 0x1, URZ, 0xc0, !UPT ;  /* 0x0000000109067892 */ /* 0x000fc8000f8ec0ff */
[----:B------:R-:W-:-:S06]  /*0b10*/  UISETP.NE.U32.AND UP0, UPT, UR6, 0x1, UPT ;  /* 0x000000010600788c */ /* 0x000fcc000bf05070 */
[----:B------:R-:W-:-:S13]  /*0b20*/  PLOP3.LUT P0, PT, PT, PT, UP0, 0x80, 0x8 ;  /* 0x000000000008781c */ /* 0x000fda0003f0f008 */
[----:B------:R-:W-:Y:S05]  /*0b30*/  @P0 EXIT ;  /* 0x000000000000094d */ /* 0x000fea0003800000 */
[----:B0-----:R-:W-:Y:S01]  /*0b40*/  LEA R0, R3, R0, 0x7 ;  /* 0x0000000003007211 */ /* 0x001fe200078e38ff */
[----:B--23--:R-:W0:Y:S01]  /*0b50*/  LDC.64 R4, c[0x0][0x3b0] ;  /* 0x0000ec00ff047b82 */ /* 0x00ce220000000a00 */
[----:B------:R-:W-:Y:S01]  /*0b60*/  MOV R3, 0x8 ;  /* 0x0000000800037802 */ /* 0x000fe20000000f00 */
[----:B------:R-:W2:Y:S04]  /*0b70*/  LDCU UR6, c[0x0][0x394] ;  /* 0x00007280ff0677ac */ /* 0x000ea80008000800 */
[C---:B------:R-:W-:Y:S02]  /*0b80*/  IMAD.WIDE R2, R0.reuse, R3, UR4 ;  /* 0x0000000400027e25 */ /* 0x040fe4000f8e0203 */
[----:B------:R-:W3:Y:S04]  /*0b90*/  LDC.64 R6, c[0x0][0x398] ;  /* 0x0000e600ff067b82 */ /* 0x000ee80000000a00 */
[----:B------:R-:W0:Y:S01]  /*0ba0*/  LDG.E R3, desc[UR12][R2.64] ;  /* 0x0000000c02037981 */ /* 0x000e22000c1e1900 */
[----:B------:R-:W-:Y:S01]  /*0bb0*/  IADD3 R0, PT, PT, R0, UR11, RZ ;  /* 0x0000000b00007c10 */ /* 0x000fe2000fffe0ff */
[----:B0-----:R-:W-:-:S06]  /*0bc0*/  IMAD.WIDE R4, R3, 0x4, R4 ;  /* 0x0000000403047825 */ /* 0x001fcc00078e0204 */
[----:B------:R-:W4:Y:S01]  /*0bd0*/  LDG.E R5, desc[UR12][R4.64] ;  /* 0x0000000c04057981 */ /* 0x000f22000c1e1900 */
[----:B--2---:R-:W-:-:S04]  /*0be0*/  IMAD R9, R0, UR6, RZ ;  /* 0x0000000600097c24 */ /* 0x004fc8000f8e02ff */
[----:B---3--:R-:W-:-:S05]  /*0bf0*/  IMAD.WIDE R6, R9, 0x4, R6 ;  /* 0x0000000409067825 */ /* 0x008fca00078e0206 */
[----:B----4-:R-:W-:Y:S01]  /*0c00*/  STG.E desc[UR12][R6.64], R5 ;  /* 0x0000000506007986 */ /* 0x010fe2000c10190c */
[----:B------:R-:W-:Y:S05]  /*0c10*/  EXIT ;  /* 0x000000000000794d */ /* 0x000fea0003800000 */
.L_x_14:
[----:B------:R-:W-:-:S06]  /*0c20*/  UISETP.GE.AND UP0, UPT, UR9, 0x1, UPT ;  /* 0x000000010900788c */ /* 0x000fcc000bf06270 */
[----:B------:R-:W-:-:S13]  /*0c30*/  PLOP3.LUT P0, PT, PT, PT, UP0, 0x80, 0x8 ;  /* 0x000000000008781c */ /* 0x000fda0003f0f008 */
[----:B------:R-:W-:Y:S05]  /*0c40*/  @!P0 EXIT ;  /* 0x000000000000894d */ /* 0x000fea0003800000 */
[----:B------:R-:W0:Y:S01]  /*0c50*/  S2R R0, SR_TID.X ;  /* 0x0000000000007919 */ /* 0x000e220000002100 */
[----:B------:R-:W-:Y:S01]  /*0c60*/  UISETP.GE.U32.AND UP0, UPT, UR9, 0x8, UPT ;  /* 0x000000080900788c */ /* 0x000fe2000bf06070 */
[----:B------:R-:W-:Y:S01]  /*0c70*/  HFMA2 R9, -RZ, RZ, 0, 0 ;  /* 0x00000000ff097431 */ /* 0x000fe200000001ff */
[----:B------:R-:W-:-:S07]  /*0c80*/  ULOP3.LUT UR6, UR9, 0x7, URZ, 0xc0, !UPT ;  /* 0x0000000709067892 */ /* 0x000fce000f8ec0ff */
[----:B------:R-:W-:Y:S05]  /*0c90*/  BRA.U !UP0, `(.L_x_19) ;  /* 0x0000000508b47547 */ /* 0x000fea000b800000 */
[----:B------:R-:W1:Y:S01]  /*0ca0*/  LDC.64 R2, c[0x0][0x3b0] ;  /* 0x0000ec00ff027b82 */ /* 0x000e620000000a00 */
[----:B------:R-:W-:Y:S01]  /*0cb0*/  ULOP3.LUT UR9, UR9, 0x7ffffff8, URZ, 0xc0, !UPT ;  /* 0x7ffffff809097892 */ /* 0x000fe2000f8ec0ff */
[----:B------:R-:W-:Y:S01]  /*0cc0*/  MOV R10, RZ ;  /* 0x000000ff000a7202 */ /* 0x000fe20000000f00 */
[----:B------:R-:W2:Y:S04]  /*0cd0*/  LDCU UR7, c[0x0][0x394] ;  /* 0x00007280ff0777ac */ /* 0x000ea80008000800 */
[----:B------:R-:W-:Y:S01]  /*0ce0*/  MOV R9, UR9 ;  /* 0x0000000900097c02 */ /* 0x000fe20008000f00 */
[----:B------:R-:W3:Y:S06]  /*0cf0*/  LDC.64 R4, c[0x0][0x398] ;  /* 0x0000e600ff047b82 */ /* 0x000eec0000000a00 */
.L_x_22:
[----:B0-----:R-:W-:Y:S02]  /*0d00*/  LEA R8, R10, R0, 0x7 ;  /* 0x000000000a087211 */ /* 0x001fe400078e38ff */
[----:B------:R-:W-:Y:S02]  /*0d10*/  MOV R7, 0x8 ;  /* 0x0000000800077802 */ /* 0x000fe40000000f00 */
[----:B------:R-:W-:-:S13]  /*0d20*/  ISETP.GE.AND P0, PT, R8, UR8, PT ;  /* 0x0000000808007c0c */ /* 0x000fda000bf06270 */
[C---:B------:R-:W-:Y:S01]  /*0d30*/  @!P0 IMAD.WIDE.U32 R6, R8.reuse, R7, UR4 ;  /* 0x0000000408068e25 */ /* 0x040fe2000f8e0007 */
[----:B------:R-:W0:Y:S05]  /*0d40*/  @!P0 LDC.64 R14, c[0x0][0x3b0] ;  /* 0x0000ec00ff0e8b82 */ /* 0x000e2a0000000a00 */
[----:B------:R-:W0:Y:S03]  /*0d50*/  @!P0 LDG.E R7, desc[UR12][R6.64] ;  /* 0x0000000c06078981 */ /* 0x000e26000c1e1900 */
[----:B------:R-:W4:Y:S08]  /*0d60*/  @!P0 LDC R18, c[0x0][0x394] ;  /* 0x0000e500ff128b82 */ /* 0x000f300000000800 */
[----:B------:R-:W5:Y:S01]  /*0d70*/  @!P0 LDC.64 R16, c[0x0][0x398] ;  /* 0x0000e600ff108b82 */ /* 0x000f620000000a00 */
[----:B------:R-:W-:-:S02]  /*0d80*/  VIADD R12, R8, 0x80 ;  /* 0x00000080080c7836 */ /* 0x000fc40000000000 */
[----:B0-----:R-:W-:-:S05]  /*0d90*/  @!P0 IMAD.WIDE R14, R7, 0x4, R14 ;  /* 0x00000004070e8825 */ /* 0x001fca00078e020e */
[----:B------:R0:W2:Y:S01]  /*0da0*/  @!P0 LDG.E R13, desc[UR12][R14.64] ;  /* 0x0000000c0e0d8981 */ /* 0x0000a2000c1e1900 */
[----:B------:R-:W-:Y:S01]  /*0db0*/  @!P0 IADD3 R11, PT, PT, R8, UR11, RZ ;  /* 0x0000000b080b8c10 */ /* 0x000fe2000fffe0ff */
[----:B------:R-:W-:Y:S01]  /*0dc0*/  HFMA2 R19, -RZ, RZ, 0, 4.76837158203125e-07 ;  /* 0x00000008ff137431 */ /* 0x000fe200000001ff */
[----:B------:R-:W-:-:S03]  /*0dd0*/  ISETP.GE.AND P1, PT, R12, UR8, PT ;  /* 0x000000080c007c0c */ /* 0x000fc6000bf26270 */
[----:B----4-:R-:W-:-:S04]  /*0de0*/  @!P0 IMAD R11, R11, R18, RZ ;  /* 0x000000120b0b8224 */ /* 0x010fc800078e02ff */
[----:B-----5:R-:W-:-:S04]  /*0df0*/  @!P0 IMAD.WIDE R16, R11, 0x4, R16 ;  /* 0x000000040b108825 */ /* 0x020fc800078e0210 */
[C---:B------:R-:W-:Y:S02]  /*0e00*/  IMAD.WIDE R6, R12.reuse, R19, UR4 ;  /* 0x000000040c067e25 */ /* 0x040fe4000f8e0213 */
[----:B0-----:R-:W0:Y:S08]  /*0e10*/  @!P1 LDC.64 R14, c[0x0][0x3b0] ;  /* 0x0000ec00ff0e9b82 */ /* 0x001e300000000a00 */
[----:B------:R-:W4:Y:S08]  /*0e20*/  @!P1 LDC R21, c[0x0][0x394] ;  /* 0x0000e500ff159b82 */ /* 0x000f300000000800 */
[----:B------:R-:W5:Y:S01]  /*0e30*/  @!P1 LDC.64 R18, c[0x0][0x398] ;  /* 0x0000e600ff129b82 */ /* 0x000f620000000a00 */
[----:B--2---:R5:W-:Y:S04]  /*0e40*/  @!P0 STG.E desc[UR12][R16.64], R13 ;  /* 0x0000000d10008986 */ /* 0x004be8000c10190c */
[----:B------:R-:W0:Y:S01]  /*0e50*/  @!P1 LDG.E R11, desc[UR12][R6.64] ;  /* 0x0000000c060b9981 */ /* 0x000e22000c1e1900 */
[----:B------:R-:W-:Y:S01]  /*0e60*/  @!P1 IADD3 R12, PT, PT, R12, UR11, RZ ;  /* 0x0000000b0c0c9c10 */ /* 0x000fe2000fffe0ff */
[----:B0-----:R-:W-:-:S05]  /*0e70*/  @!P1 IMAD.WIDE R14, R11, 0x4, R14 ;  /* 0x000000040b0e9825 */ /* 0x001fca00078e020e */
[----:B------:R-:W2:Y:S01]  /*0e80*/  @!P1 LDG.E R23, desc[UR12][R14.64] ;  /* 0x0000000c0e179981 */ /* 0x000ea2000c1e1900 */
[----:B------:R-:W-:Y:S01]  /*0e90*/  IADD3 R11, PT, PT, R8, 0x100, RZ ;  /* 0x00000100080b7810 */ /* 0x000fe20007ffe0ff */
[----:B----4-:R-:W-:-:S03]  /*0ea0*/  @!P1 IMAD R21, R12, R21, RZ ;  /* 0x000000150c159224 */ /* 0x010fc600078e02ff */
[----:B------:R-:W-:Y:S01]  /*0eb0*/  ISETP.GE.AND P0, PT, R11, UR8, PT ;  /* 0x000000080b007c0c */ /* 0x000fe2000bf06270 */
[----:B-----5:R-:W-:-:S12]  /*0ec0*/  @!P1 IMAD.WIDE R16, R21, 0x4, R18 ;  /* 0x0000000415109825 */ /* 0x020fd800078e0212 */
[----:B------:R-:W0:Y:S08]  /*0ed0*/  @!P0 LDC.64 R12, c[0x0][0x3b0] ;  /* 0x0000ec00ff0c8b82 */ /* 0x000e300000000a00 */
[----:B------:R-:W4:Y:S01]  /*0ee0*/  @!P0 LDC R20, c[0x0][0x394] ;  /* 0x0000e500ff148b82 */ /* 0x000f220000000800 */
[----:B--2---:R2:W-:Y:S04]  /*0ef0*/  @!P1 STG.E desc[UR12][R16.64], R23 ;  /* 0x0000001710009986 */ /* 0x0045e8000c10190c */
[----:B------:R-:W0:Y:S01]  /*0f00*/  @!P0 LDG.E R19, desc[UR12][R6.64+0x400] ;  /* 0x0004000c06138981 */ /* 0x000e22000c1e1900 */
[----:B------:R-:W-:Y:S01]  /*0f10*/  @!P0 IADD3 R11, PT, PT, R11, UR11, RZ ;  /* 0x0000000b0b0b8c10 */ /* 0x000fe2000fffe0ff */
[----:B0-----:R-:W-:-:S02]  /*0f20*/  @!P0 IMAD.WIDE R14, R19, 0x4, R12 ;  /* 0x00000004130e8825 */ /* 0x001fc400078e020c */
[----:B------:R-:W2:Y:S03]  /*0f30*/  @!P0 LDC.64 R18, c[0x0][0x398] ;  /* 0x0000e600ff128b82 */ /* 0x000ea60000000a00 */
[----:B------:R-:W5:Y:S01]  /*0f40*/  @!P0 LDG.E R13, desc[UR12][R14.64] ;  /* 0x0000000c0e0d8981 */ /* 0x000f62000c1e1900 */
[----:B------:R-:W-:Y:S01]  /*0f50*/  IADD3 R12, PT, PT, R8, 0x180, RZ ;  /* 0x00000180080c7810 */ /* 0x000fe20007ffe0ff */
[----:B----4-:R-:W-:-:S03]  /*0f60*/  @!P0 IMAD R11, R11, R20, RZ ;  /* 0x000000140b0b8224 */ /* 0x010fc600078e02ff */
[----:B------:R-:W-:-:S13]  /*0f70*/  ISETP.GE.AND P1, PT, R12, UR8, PT ;  /* 0x000000080c007c0c */ /* 0x000fda000bf26270 */
[----:B------:R-:W0:Y:S01]  /*0f80*/  @!P1 LDC R21, c[0x0][0x394] ;  /* 0x0000e500ff159b82 */ /* 0x000e220000000800 */
[----:B--2---:R-:W-:-:S07]  /*0f90*/  @!P0 IMAD.WIDE R16, R11, 0x4, R18 ;  /* 0x000000040b108825 */ /* 0x004fce00078e0212 */
[----:B------:R-:W2:Y:S01]  /*0fa0*/  @!P1 LDC.64 R18, c[0x0][0x3b0] ;  /* 0x0000ec00ff129b82 */ /* 0x000ea20000000a00 */
[----:B-----5:R4:W-:Y:S04]  /*0fb0*/  @!P0 STG.E desc[UR12][R16.64], R13 ;  /* 0x0000000d10008986 */ /* 0x0209e8000c10190c */
[----:B------:R-:W2:Y:S01]  /*0fc0*/  @!P1 LDG.E R11, desc[UR12][R6.64+0x800] ;  /* 0x0008000c060b9981 */ /* 0x000ea2000c1e1900 */
[----:B------:R-:W-:Y:S01]  /*0fd0*/  @!P1 IADD3 R12, PT, PT, R12, UR11, RZ ;  /* 0x0000000b0c0c9c10 */ /* 0x000fe2000fffe0ff */
[----:B--2---:R-:W-:Y:S02]  /*0fe0*/  @!P1 IMAD.WIDE R14, R11, 0x4, R18 ;  /* 0x000000040b0e9825 */ /* 0x004fe400078e0212 */
[----:B------:R-:W2:Y:S03]  /*0ff0*/  @!P1 LDC.64 R18, c[0x0][0x398] ;  /* 0x0000e600ff129b82 */ /* 0x000ea60000000a00 */
[----:B------:R-:W5:Y:S01]  /*1000*/  @!P1 LDG.E R23, desc[UR12][R14.64] ;  /* 0x0000000c0e179981 */ /* 0x000f62000c1e1900 */
[----:B------:R-:W-:Y:S01]  /*1010*/  IADD3 R11, PT, PT, R8, 0x200, RZ ;  /* 0x00000200080b7810 */ /* 0x000fe20007ffe0ff */
[----:B0-----:R-:W-:-:S03]  /*1020*/  @!P1 IMAD R21, R12, R21, RZ ;  /* 0x000000150c159224 */ /* 0x001fc600078e02ff */
[----:B------:R-:W-:-:S13]  /*1030*/  ISETP.GE.AND P0, PT, R11, UR8, PT ;  /* 0x000000080b007c0c */ /* 0x000fda000bf06270 */
[----:B----4-:R-:W0:Y:S01]  /*1040*/  @!P0 LDC.64 R12, c[0x0][0x3b0] ;  /* 0x0000ec00ff0c8b82 */ /* 0x010e220000000a00 */
[----:B--2---:R-:W-:-:S07]  /*1050*/  @!P1 IMAD.WIDE R16, R21, 0x4, R18 ;  /* 0x0000000415109825 */ /* 0x004fce00078e0212 */
[----:B------:R-:W2:Y:S01]  /*1060*/  @!P0 LDC R20, c[0x0][0x394] ;  /* 0x0000e500ff148b82 */ /* 0x000ea20000000800 */
[----:B-----5:R4:W-:Y:S04]  /*1070*/  @!P1 STG.E desc[UR12][R16.64], R23 ;  /* 0x0000001710009986 */ /* 0x0209e8000c10190c */
[----:B------:R-:W0:Y:S01]  /*1080*/  @!P0 LDG.E R19, desc[UR12][R6.64+0xc00] ;  /* 0x000c000c06138981 */ /* 0x000e22000c1e1900 */
[----:B------:R-:W-:Y:S01]  /*1090*/  @!P0 IADD3 R11, PT, PT, R11, UR11, RZ ;  /* 0x0000000b0b0b8c10 */ /* 0x000fe2000fffe0ff */
[----:B0-----:R-:W-:Y:S02]  /*10a0*/  @!P0 IMAD.WIDE R14, R19, 0x4, R12 ;  /* 0x00000004130e8825 */ /* 0x001fe400078e020c */
[----:B------:R-:W4:Y:S03]  /*10b0*/  @!P0 LDC.64 R18, c[0x0][0x398] ;  /* 0x0000e600ff128b82 */ /* 0x000f260000000a00 */
[----:B------:R-:W5:Y:S01]  /*10c0*/  @!P0 LDG.E R13, desc[UR12][R14.64] ;  /* 0x0000000c0e0d8981 */ /* 0x000f62000c1e1900 */
[----:B------:R-:W-:Y:S01]  /*10d0*/  IADD3 R12, PT, PT, R8, 0x280, RZ ;  /* 0x00000280080c7810 */ /* 0x000fe20007ffe0ff */
[----:B--2---:R-:W-:-:S03]  /*10e0*/  @!P0 IMAD R11, R11, R20, RZ ;  /* 0x000000140b0b8224 */ /* 0x004fc600078e02ff */
[----:B------:R-:W-:Y:S01]  /*10f0*/  ISETP.GE.AND P1, PT, R12, UR8, PT ;  /* 0x000000080c007c0c */ /* 0x000fe2000bf26270 */
[----:B----4-:R-:W-:-:S12]  /*1100*/  @!P0 IMAD.WIDE R16, R11, 0x4, R18 ;  /* 0x000000040b108825 */ /* 0x010fd800078e0212 */
[----:B------:R-:W0:Y:S01]  /*1110*/  @!P1 LDC.64 R18, c[0x0][0x3b0] ;  /* 0x0000ec00ff129b82 */ /* 0x000e220000000a00 */
[----:B-----5:R2:W-:Y:S04]  /*1120*/  @!P0 STG.E desc[UR12][R16.64], R13 ;  /* 0x0000000d10008986 */ /* 0x0205e8000c10190c */
[----:B------:R-:W0:Y:S01]  /*1130*/  @!P1 LDG.E R11, desc[UR12][R6.64+0x1000] ;  /* 0x0010000c060b9981 */ /* 0x000e22000c1e1900 */
[----:B------:R-:W-:Y:S01]  /*1140*/  IADD3 R20, PT, PT, R8, 0x300, RZ ;  /* 0x0000030008147810 */ /* 0x000fe20007ffe0ff */
[----:B------:R-:W-:-:S03]  /*1150*/  @!P1 VIADD R12, R12, UR11 ;  /* 0x0000000b0c0c9c36 */ /* 0x000fc60008000000 */
[----:B------:R-:W-:-:S13]  /*1160*/  ISETP.GE.AND P0, PT, R20, UR8, PT ;  /* 0x0000000814007c0c */ /* 0x000fda000bf06270 */
[----:B--2---:R-:W2:Y:S01]  /*1170*/  @!P0 LDC.64 R16, c[0x0][0x3b0] ;  /* 0x0000ec00ff108b82 */ /* 0x004ea20000000a00 */
[----:B0-----:R-:W-:-:S07]  /*1180*/  @!P1 IMAD.WIDE R14, R11, 0x4, R18 ;  /* 0x000000040b0e9825 */ /* 0x001fce00078e0212 */
[----:B------:R-:W0:Y:S01]  /*1190*/  @!P1 LDC R11, c[0x0][0x394] ;  /* 0x0000e500ff0b9b82 */ /* 0x000e220000000800 */
[----:B------:R-:W4:Y:S07]  /*11a0*/  @!P1 LDG.E R21, desc[UR12][R14.64] ;  /* 0x0000000c0e159981 */ /* 0x000f2e000c1e1900 */
[----:B------:R-:W5:Y:S01]  /*11b0*/  @!P1 LDC.64 R18, c[0x0][0x398] ;  /* 0x0000e600ff129b82 */ /* 0x000f620000000a00 */
[----:B0-----:R-:W-:-:S04]  /*11c0*/  @!P1 IMAD R11, R12, R11, RZ ;  /* 0x0000000b0c0b9224 */ /* 0x001fc800078e02ff */
[----:B-----5:R-:W-:-:S03]  /*11d0*/  @!P1 IMAD.WIDE R12, R11, 0x4, R18 ;  /* 0x000000040b0c9825 */ /* 0x020fc600078e0212 */
[----:B------:R-:W0:Y:S02]  /*11e0*/  @!P0 LDC R18, c[0x0][0x394] ;  /* 0x0000e500ff128b82 */ /* 0x000e240000000800 */
[----:B----4-:R4:W-:Y:S04]  /*11f0*/  @!P1 STG.E desc[UR12][R12.64], R21 ;  /* 0x000000150c009986 */ /* 0x0109e8000c10190c */
[----:B------:R-:W2:Y:S02]  /*1200*/  @!P0 LDG.E R11, desc[UR12][R6.64+0x1400] ;  /* 0x0014000c060b8981 */ /* 0x000ea4000c1e1900 */
[----:B--2---:R-:W-:Y:S02]  /*1210*/  @!P0 IMAD.WIDE R14, R11, 0x4, R16 ;  /* 0x000000040b0e8825 */ /* 0x004fe400078e0210 */
[----:B------:R-:W2:Y:S04]  /*1220*/  @!P0 LDC.64 R16, c[0x0][0x398] ;  /* 0x0000e600ff108b82 */ /* 0x000ea80000000a00 */
[----:B------:R-:W5:Y:S01]  /*1230*/  @!P0 LDG.E R15, desc[UR12][R14.64] ;  /* 0x0000000c0e0f8981 */ /* 0x000f62000c1e1900 */
[----:B------:R-:W-:Y:S01]  /*1240*/  @!P0 IADD3 R11, PT, PT, R20, UR11, RZ ;  /* 0x0000000b140b8c10 */ /* 0x000fe2000fffe0ff */
[----:B------:R-:W-:Y:S01]  /*1250*/  BSSY.RECONVERGENT B0, `(.L_x_20) ;  /* 0x0000010000007945 */ /* 0x000fe20003800200 */
[----:B------:R-:W-:-:S02]  /*1260*/  IADD3 R8, PT, PT, R8, 0x380, RZ ;  /* 0x0000038008087810 */ /* 0x000fc40007ffe0ff */
[----:B------:R-:W-:Y:S01]  /*1270*/  IADD3 R10, PT, PT, R10, 0x8, RZ ;  /* 0x000000080a0a7810 */ /* 0x000fe20007ffe0ff */
[----:B0-----:R-:W-:-:S03]  /*1280*/  @!P0 IMAD R11, R11, R18, RZ ;  /* 0x000000120b0b8224 */ /* 0x001fc600078e02ff */
[----:B------:R-:W-:Y:S01]  /*1290*/  ISETP.NE.AND P1, PT, R10, R9, PT ;  /* 0x000000090a00720c */ /* 0x000fe20003f25270 */
[----:B--2---:R-:W-:-:S05]  /*12a0*/  @!P0 IMAD.WIDE R16, R11, 0x4, R16 ;  /* 0x000000040b108825 */ /* 0x004fca00078e0210 */
[----:B-----5:R4:W-:Y:S01]  /*12b0*/  @!P0 STG.E desc[UR12][R16.64], R15 ;  /* 0x0000000f10008986 */ /* 0x0209e2000c10190c */
[----:B------:R-:W-:-:S13]  /*12c0*/  ISETP.GE.AND P0, PT, R8, UR8, PT ;  /* 0x0000000808007c0c */ /* 0x000fda000bf06270 */
[----:B----4-:R-:W-:Y:S05]  /*12d0*/  @P0 BRA `(.L_x_21) ;  /* 0x00000000001c0947 */ /* 0x010fea0003800000 */
[----:B------:R-:W1:Y:S01]  /*12e0*/  LDG.E R13, desc[UR12][R6.64+0x1800] ;  /* 0x0018000c060d7981 */ /* 0x000e62000c1e1900 */
[----:B------:R-:W-:Y:S01]  /*12f0*/  IADD3 R8, PT, PT, R8, UR11, RZ ;  /* 0x0000000b08087c10 */ /* 0x000fe2000fffe0ff */
[----:B-1----:R-:W-:-:S06]  /*1300*/  IMAD.WIDE R12, R13, 0x4, R2 ;  /* 0x000000040d0c7825 */ /* 0x002fcc00078e0202 */
[----:B------:R-:W2:Y:S01]  /*1310*/  LDG.E R13, desc[UR12][R12.64] ;  /* 0x0000000c0c0d7981 */ /* 0x000ea2000c1e1900 */
[----:B------:R-:W-:-:S04]  /*1320*/  IMAD R15, R8, UR7, RZ ;  /* 0x00000007080f7c24 */ /* 0x000fc8000f8e02ff */
[----:B---3--:R-:W-:-:S05]  /*1330*/  IMAD.WIDE R14, R15, 0x4, R4 ;  /* 0x000000040f0e7825 */ /* 0x008fca00078e0204 */
[----:B--2---:R0:W-:Y:S02]  /*1340*/  STG.E desc[UR12][R14.64], R13 ;  /* 0x0000000d0e007986 */ /* 0x0041e4000c10190c */
.L_x_21:
[----:B------:R-:W-:Y:S05]  /*1350*/  BSYNC.RECONVERGENT B0 ;  /* 0x0000000000007941 */ /* 0x000fea0003800200 */
.L_x_20:
[----:B------:R-:W-:Y:S05]  /*1360*/  @P1 BRA `(.L_x_22) ;  /* 0xfffffff800641947 */ /* 0x000fea000383ffff */
.L_x_19:
[----:B------:R-:W-:-:S13]  /*1370*/  ISETP.NE.AND P0, PT, RZ, UR6, PT ;  /* 0x00000006ff007c0c */ /* 0x000fda000bf05270 */
[----:B------:R-:W-:Y:S05]  /*1380*/  @!P0 EXIT ;  /* 0x000000000000894d */ /* 0x000fea0003800000 */
[----:B---3--:R-:W2:Y:S01]  /*1390*/  LDC R4, c[0x0][0x384] ;  /* 0x0000e100ff047b82 */ /* 0x008ea20000000800 */
[----:B------:R-:W-:Y:S01]  /*13a0*/  UISETP.GE.U32.AND UP0, UPT, UR6, 0x4, UPT ;  /* 0x000000040600788c */ /* 0x000fe2000bf06070 */
[----:B--2---:R-:W-:-:S04]  /*13b0*/  LOP3.LUT R8, R4, 0x3, RZ, 0xc0, !PT ;  /* 0x0000000304087812 */ /* 0x004fc800078ec0ff */
[----:B------:R-:W-:-:S04]  /*13c0*/  ISETP.NE.AND P0, PT, R8, RZ, PT ;  /* 0x000000ff0800720c */ /* 0x000fc80003f05270 */
[----:B------:R-:W-:Y:S09]  /*13d0*/  BRA.U !UP0, `(.L_x_23) ;  /* 0x0000000108cc7547 */ /* 0x000ff2000b800000 */
[----:B0-----:R-:W-:Y:S02]  /*13e0*/  LEA R5, R9, R0, 0x7 ;  /* 0x0000000009057211 */ /* 0x001fe400078e38ff */
[----:B-1----:R-:W-:Y:S02]  /*13f0*/  MOV R2, 0x8 ;  /* 0x0000000800027802 */ /* 0x002fe40000000f00 */
[----:B------:R-:W-:-:S03]  /*1400*/  ISETP.GE.AND P2, PT, R5, UR8, PT ;  /* 0x0000000805007c0c */ /* 0x000fc6000bf46270 */
[----:B------:R-:W-:-:S10]  /*1410*/  IMAD.WIDE R2, R5, R2, UR4 ;  /* 0x0000000405027e25 */ /* 0x000fd4000f8e0202 */
        /* <DEDUP_REMOVED lines=27> */
[----:B------:R-:W-:Y:S01]  /*15d0*/  IADD3 R14, PT, PT, R5, 0x180, RZ ;  /* 0x00000180050e7810 */ /* 0x000fe20007ffe0ff */
[----:B------:R-:W-:-:S03]  /*15e0*/  @!P2 VIADD R5, R16, UR11 ;  /* 0x0000000b1005ac36 */ /* 0x000fc60008000000 */
        /* <DEDUP_REMOVED lines=13> */
[----:B------:R-:W3:Y:S01]  /*16c0*/  @!P1 LDG.E R7, desc[UR12][R6.64] ;  /* 0x0000000c06079981 */ /* 0x000ee2000c1e1900 */
[----:B0-----:R-:W-:Y:S01]  /*16d0*/  @!P1 IMAD R5, R5, R16, RZ ;  /* 0x0000001005059224 */ /* 0x001fe200078e02ff */
[----:B------:R-:W-:-:S03]  /*16e0*/  IADD3 R9, PT, PT, R9, 0x4, RZ ;  /* 0x0000000409097810 */ /* 0x000fc60007ffe0ff */
[----:B-1----:R-:W-:-:S05]  /*16f0*/  @!P1 IMAD.WIDE R12, R5, 0x4, R12 ;  /* 0x00000004050c9825 */ /* 0x002fca00078e020c */
[----:B---3--:R2:W-:Y:S02]  /*1700*/  @!P1 STG.E desc[UR12][R12.64], R7 ;  /* 0x000000070c009986 */ /* 0x0085e4000c10190c */
.L_x_23:
[----:B------:R-:W-:Y:S05]  /*1710*/  @!P0 EXIT ;  /* 0x000000000000894d */ /* 0x000fea0003800000 */
[----:B------:R-:W-:Y:S02]  /*1720*/  ISETP.NE.AND P1, PT, R8, 0x1, PT ;  /* 0x000000010800780c */ /* 0x000fe40003f25270 */
[----:B------:R-:W-:-:S04]  /*1730*/  LOP3.LUT R4, R4, 0x1, RZ, 0xc0, !PT ;  /* 0x0000000104047812 */ /* 0x000fc800078ec0ff */
[----:B------:R-:W-:-:S07]  /*1740*/  ISETP.NE.U32.AND P0, PT, R4, 0x1, PT ;  /* 0x000000010400780c */ /* 0x000fce0003f05070 */
[----:B------:R-:W-:Y:S06]  /*1750*/  @!P1 BRA `(.L_x_24) ;  /* 0x00000000006c9947 */ /* 0x000fec0003800000 */
[----:B0-----:R-:W-:Y:S01]  /*1760*/  LEA R6, R9, R0, 0x7 ;  /* 0x0000000009067211 */ /* 0x001fe200078e38ff */
[----:B--2---:R-:W-:-:S03]  /*1770*/  HFMA2 R11, -RZ, RZ, 0, 4.76837158203125e-07 ;  /* 0x00000008ff0b7431 */ /* 0x004fc600000001ff */
[C---:B------:R-:W-:Y:S02]  /*1780*/  ISETP.GE.AND P1, PT, R6.reuse, UR8, PT ;  /* 0x0000000806007c0c */ /* 0x040fe4000bf26270 */
[----:B------:R-:W-:-:S11]  /*1790*/  IMAD.WIDE R10, R6, R11, UR4 ;  /* 0x00000004060a7e25 */ /* 0x000fd6000f8e020b */
[----:B------:R-:W2:Y:S01]  /*17a0*/  @!P1 LDG.E R5, desc[UR12][R10.64] ;  /* 0x0000000c0a059981 */ /* 0x000ea2000c1e1900 */
[----:B-1----:R-:W2:Y:S08]  /*17b0*/  @!P1 LDC.64 R2, c[0x0][0x3b0] ;  /* 0x0000ec00ff029b82 */ /* 0x002eb00000000a00 */
        /* <DEDUP_REMOVED lines=21> */
.L_x_24:
[----:B------:R-:W-:Y:S05]  /*1910*/  @P0 EXIT ;  /* 0x000000000000094d */ /* 0x000fea0003800000 */
[----:B0-----:R-:W-:-:S04]  /*1920*/  LEA R0, R9, R0, 0x7 ;  /* 0x0000000009007211 */ /* 0x001fc800078e38ff */
[----:B------:R-:W-:-:S13]  /*1930*/  ISETP.GE.AND P0, PT, R0, UR8, PT ;  /* 0x0000000800007c0c */ /* 0x000fda000bf06270 */
[----:B------:R-:W-:Y:S05]  /*1940*/  @P0 EXIT ;  /* 0x000000000000094d */ /* 0x000fea0003800000 */
[----:B-1-3--:R-:W-:Y:S01]  /*1950*/  MOV R3, 0x8 ;  /* 0x0000000800037802 */ /* 0x00afe20000000f00 */
[----:B------:R-:W0:Y:S01]  /*1960*/  LDC.64 R4, c[0x0][0x3b0] ;  /* 0x0000ec00ff047b82 */ /* 0x000e220000000a00 */
[----:B------:R-:W1:Y:S03]  /*1970*/  LDCU UR6, c[0x0][0x394] ;  /* 0x00007280ff0677ac */ /* 0x000e660008000800 */
[----:B------:R-:W-:-:S04]  /*1980*/  IMAD.WIDE R2, R0, R3, UR4 ;  /* 0x0000000400027e25 */ /* 0x000fc8000f8e0203 */
[----:B--2---:R-:W2:Y:S02]  /*1990*/  LDC.64 R6, c[0x0][0x398] ;  /* 0x0000e600ff067b82 */ /* 0x004ea40000000a00 */
[----:B------:R-:W0:Y:S01]  /*19a0*/  LDG.E R3, desc[UR12][R2.64] ;  /* 0x0000000c02037981 */ /* 0x000e22000c1e1900 */
[----:B------:R-:W-:Y:S01]  /*19b0*/  IADD3 R0, PT, PT, R0, UR11, RZ ;  /* 0x0000000b00007c10 */ /* 0x000fe2000fffe0ff */
[----:B0-----:R-:W-:-:S06]  /*19c0*/  IMAD.WIDE R4, R3, 0x4, R4 ;  /* 0x0000000403047825 */ /* 0x001fcc00078e0204 */
[----:B------:R-:W3:Y:S01]  /*19d0*/  LDG.E R5, desc[UR12][R4.64] ;  /* 0x0000000c04057981 */ /* 0x000ee2000c1e1900 */
[----:B-1----:R-:W-:-:S04]  /*19e0*/  IMAD R9, R0, UR6, RZ ;  /* 0x0000000600097c24 */ /* 0x002fc8000f8e02ff */
[----:B--2---:R-:W-:-:S05]  /*19f0*/  IMAD.WIDE R6, R9, 0x4, R6 ;  /* 0x0000000409067825 */ /* 0x004fca00078e0206 */
[----:B---3--:R-:W-:Y:S01]  /*1a00*/  STG.E desc[UR12][R6.64], R5 ;  /* 0x0000000506007986 */ /* 0x008fe2000c10190c */
[----:B------:R-:W-:Y:S05]  /*1a10*/  EXIT ;  /* 0x000000000000794d */ /* 0x000fea0003800000 */
.L_x_25:
        /* <DEDUP_REMOVED lines=14> */
.L_x_62:


//--------------------- .text._ZN3cub18CUB_300001_SM_10006detail9transform16transform_kernelINS2_10policy_hubILb1EN4cuda3std3__45tupleIJN6thrust24THRUST_300001_SM_1000_NS20permutation_iteratorINSA_6detail15normal_iteratorINSA_10device_ptrIiEEEESG_EEEEEE10policy1000ElNS7_10__identityESG_JSH_EEEvT0_iT1_T2_DpNS2_10kernel_argIT3_EE --------------------------
	.section	.text._ZN3cub18CUB_300001_SM_10006detail9transform16transform_kernelINS2_10policy_hubILb1EN4cuda3std3__45tupleIJN6thrust24THRUST_300001_SM_1000_NS20permutation_iteratorINSA_6detail15normal_iteratorINSA_10device_ptrIiEEEESG_EEEEEE10policy1000ElNS7_10__identityESG_JSH_EEEvT0_iT1_T2_DpNS2_10kernel_argIT3_EE,"ax",@progbits
	.align	128
        .global         _ZN3cub18CUB_300001_SM_10006detail9transform16transform_kernelINS2_10policy_hubILb1EN4cuda3std3__45tupleIJN6thrust24THRUST_300001_SM_1000_NS20permutation_iteratorINSA_6detail15normal_iteratorINSA_10device_ptrIiEEEESG_EEEEEE10policy1000ElNS7_10__identityESG_JSH_EEEvT0_iT1_T2_DpNS2_10kernel_argIT3_EE
        .type           _ZN3cub18CUB_300001_SM_10006detail9transform16transform_kernelINS2_10policy_hubILb1EN4cuda3std3__45tupleIJN6thrust24THRUST_300001_SM_1000_NS20permutation_iteratorINSA_6detail15normal_iteratorINSA_10device_ptrIiEEEESG_EEEEEE10policy1000ElNS7_10__identityESG_JSH_EEEvT0_iT1_T2_DpNS2_10kernel_argIT3_EE,@function
        .size           _ZN3cub18CUB_300001_SM_10006detail9transform16transform_kernelINS2_10policy_hubILb1EN4cuda3std3__45tupleIJN6thrust24THRUST_300001_SM_1000_NS20permutation_iteratorINSA_6detail15normal_iteratorINSA_10device_ptrIiEEEESG_EEEEEE10policy1000ElNS7_10__identityESG_JSH_EEEvT0_iT1_T2_DpNS2_10kernel_argIT3_EE,(.L_x_63 - _ZN3cub18CUB_300001_SM_10006detail9transform16transform_kernelINS2_10policy_hubILb1EN4cuda3std3__45tupleIJN6thrust24THRUST_300001_SM_1000_NS20permutation_iteratorINSA_6detail15normal_iteratorINSA_10device_ptrIiEEEESG_EEEEEE10policy1000ElNS7_10__identityESG_JSH_EEEvT0_iT1_T2_DpNS2_10kernel_argIT3_EE)
        .other          _ZN3cub18CUB_300001_SM_10006detail9transform16transform_kernelINS2_10policy_hubILb1EN4cuda3std3__45tupleIJN6thrust24THRUST_300001_SM_1000_NS20permutation_iteratorINSA_6detail15normal_iteratorINSA_10device_ptrIiEEEESG_EEEEEE10policy1000ElNS7_10__identityESG_JSH_EEEvT0_iT1_T2_DpNS2_10kernel_argIT3_EE,@"STO_CUDA_ENTRY STV_DEFAULT"
_ZN3cub18CUB_300001_SM_10006detail9transform16transform_kernelINS2_10policy_hubILb1EN4cuda3std3__45tupleIJN6thrust24THRUST_300001_SM_1000_NS20permutation_iteratorINSA_6detail15normal_iteratorINSA_10device_ptrIiEEEESG_EEEEEE10policy1000ElNS7_10__identityESG_JSH_EEEvT0_iT1_T2_DpNS2_10kernel_argIT3_EE:
.text._ZN3cub18CUB_300001_SM_10006detail9transform16transform_kernelINS2_10policy_hubILb1EN4cuda3std3__45tupleIJN6thrust24THRUST_300001_SM_1000_NS20permutation_iteratorINSA_6detail15normal_iteratorINSA_10device_ptrIiEEEESG_EEEEEE10policy1000ElNS7_10__identityESG_JSH_EEEvT0_iT1_T2_DpNS2_10kernel_argIT3_EE:
[----:B------:R-:W-:Y:S08]  /*0000*/  LDC R1, c[0x0][0x37c] ;  /* 0x0000df00ff017b82 */ /* 0x000ff00000000800 */
[----:B------:R-:W0:Y:S01]  /*0010*/  LDC R0, c[0x0][0x388] ;  /* 0x0000e200ff007b82 */ /* 0x000e220000000800 */
[----:B------:R-:W1:Y:S01]  /*0020*/  LDCU.64 UR6, c[0x0][0x380] ;  /* 0x00007000ff0677ac */ /* 0x000e620008000a00 */
[----:B------:R-:W2:Y:S06]  /*0030*/  LDCU.128 UR8, c[0x0][0x390] ;  /* 0x00007200ff0877ac */ /* 0x000eac0008000c00 */
[----:B------:R-:W3:Y:S01]  /*0040*/  S2UR UR4, SR_CTAID.X ;  /* 0x00000000000479c3 */ /* 0x000ee20000002500 */
[----:B0-----:R-:W-:-:S04]  /*0050*/  SHF.L.U32 R5, R0, 0x7, RZ ;  /* 0x0000000700057819 */ /* 0x001fc800000006ff */
[----:B------:R-:W-:Y:S01]  /*0060*/  SHF.R.S32.HI R4, RZ, 0x1f, R5 ;  /* 0x0000001fff047819 */ /* 0x000fe20000011405 */
[----:B---3--:R-:W-:-:S04]  /*0070*/  IMAD.WIDE.U32 R2, R5, UR4, RZ ;  /* 0x0000000405027c25 */ /* 0x008fc8000f8e00ff */
[----:B------:R-:W-:Y:S01]  /*0080*/  IMAD R7, R4, UR4, RZ ;  /* 0x0000000404077c24 */ /* 0x000fe2000f8e02ff */
[----:B-1----:R-:W-:Y:S01]  /*0090*/  IADD3 R6, P1, PT, -R2, UR6, RZ ;  /* 0x0000000602067c10 */ /* 0x002fe2000ff3e1ff */
[----:B------:R-:W0:Y:S03]  /*00a0*/  LDCU.64 UR4, c[0x0][0x358] ;  /* 0x00006b00ff0477ac */ /* 0x000e260008000a00 */
[----:B------:R-:W-:Y:S02]  /*00b0*/  IADD3 R7, PT, PT, R3, R7, RZ ;  /* 0x0000000703077210 */ /* 0x000fe40007ffe0ff */
[----:B------:R-:W-:Y:S02]  /*00c0*/  ISETP.LT.U32.AND P0, PT, R6, R5, PT ;  /* 0x000000050600720c */ /* 0x000fe40003f01070 */
[----:B------:R-:W-:Y:S02]  /*00d0*/  IADD3.X R3, PT, PT, ~R7, UR7, RZ, P1, !PT ;  /* 0x0000000707037c10 */ /* 0x000fe40008ffe5ff */
[----:B------:R-:W-:-:S02]  /*00e0*/  SHF.L.U64.HI R7, R2, 0x2, R7 ;  /* 0x0000000202077819 */ /* 0x000fc40000010207 */
[----:B------:R-:W-:Y:S01]  /*00f0*/  ISETP.LT.AND.EX P0, PT, R3, R4, PT, P0 ;  /* 0x000000040300720c */ /* 0x000fe20003f01300 */
[----:B------:R-:W-:-:S03]  /*0100*/  IMAD.SHL.U32 R4, R2, 0x4, RZ ;  /* 0x0000000402047824 */ /* 0x000fc600078e00ff */
[----:B------:R-:W-:Y:S02]  /*0110*/  SEL R6, R6, R5, P0 ;  /* 0x0000000506067207 */ /* 0x000fe40000000000 */
[C---:B--2---:R-:W-:Y:S02]  /*0120*/  IADD3 R2, P1, PT, R4.reuse, UR10, RZ ;  /* 0x0000000a04027c10 */ /* 0x044fe4000ff3e0ff */
[----:B------:R-:W-:Y:S02]  /*0130*/  ISETP.NE.AND P0, PT, R5, R6, PT ;  /* 0x000000060500720c */ /* 0x000fe40003f05270 */
[----:B------:R-:W-:Y:S02]  /*0140*/  IADD3 R4, P2, PT, R4, UR8, RZ ;  /* 0x0000000804047c10 */ /* 0x000fe4000ff5e0ff */
[C---:B------:R-:W-:Y:S02]  /*0150*/  IADD3.X R3, PT, PT, R7.reuse, UR11, RZ, P1, !PT ;  /* 0x0000000b07037c10 */ /* 0x040fe40008ffe4ff */
[----:B------:R-:W-:-:S07]  /*0160*/  IADD3.X R5, PT, PT, R7, UR9, RZ, P2, !PT ;  /* 0x0000000907057c10 */ /* 0x000fce00097fe4ff */
[----:B0-----:R-:W-:Y:S05]  /*0170*/  @!P0 BRA `(.L_x_26) ;  /* 0x0000000c00608947 */ /* 0x001fea0003800000 */
[----:B------:R-:W-:-:S13]  /*0180*/  ISETP.GE.AND P0, PT, R0, 0x1, PT ;  /* 0x000000010000780c */ /* 0x000fda0003f06270 */
[----:B------:R-:W-:Y:S05]  /*0190*/  @!P0 EXIT ;  /* 0x000000000000894d */ /* 0x000fea0003800000 */
[----:B------:R-:W0:Y:S01]  /*01a0*/  S2R R7, SR_TID.X ;  /* 0x0000000000077919 */ /* 0x000e220000002100 */
[C---:B------:R-:W-:Y:S01]  /*01b0*/  ISETP.GE.U32.AND P0, PT, R0.reuse, 0x8, PT ;  /* 0x000000080000780c */ /* 0x040fe20003f06070 */
[----:B------:R-:W-:Y:S01]  /*01c0*/  HFMA2 R10, -RZ, RZ, 0, 0 ;  /* 0x00000000ff0a7431 */ /* 0x000fe200000001ff */
[----:B------:R-:W-:-:S11]  /*01d0*/  LOP3.LUT R16, R0, 0x7, RZ, 0xc0, !PT ;  /* 0x0000000700107812 */ /* 0x000fd600078ec0ff */
[----:B------:R-:W-:Y:S05]  /*01e0*/  @!P0 BRA `(.L_x_27) ;  /* 0x0000000800048947 */ /* 0x000fea0003800000 */
[----:B0-----:R-:W-:-:S13]  /*01f0*/  ISETP.GE.AND P0, PT, R7, R6, PT ;  /* 0x000000060700720c */ /* 0x001fda0003f06270 */
[C---:B------:R-:W-:Y:S01]  /*0200*/  @!P0 IMAD.WIDE.U32 R10, R7.reuse, 0x4, R2 ;  /* 0x00000004070a8825 */ /* 0x040fe200078e0002 */
[----:B------:R-:W0:Y:S05]  /*0210*/  @!P0 LDC.64 R12, c[0x0][0x3a0] ;  /* 0x0000e800ff0c8b82 */ /* 0x000e2a0000000a00 */
[----:B------:R-:W0:Y:S01]  /*0220*/  @!P0 LDG.E R11, desc[UR4][R10.64] ;  /* 0x000000040a0b8981 */ /* 0x000e22000c1e1900 */
[----:B------:R-:W-:-:S04]  /*0230*/  IADD3 R21, PT, PT, R7, 0x80, RZ ;  /* 0x0000008007157810 */ /* 0x000fc80007ffe0ff */
[----:B------:R-:W-:Y:S01]  /*0240*/  ISETP.GE.AND P1, PT, R21, R6, PT ;  /* 0x000000061500720c */ /* 0x000fe20003f26270 */
[----:B0-----:R-:W-:-:S12]  /*0250*/  @!P0 IMAD.WIDE R12, R11, 0x4, R12 ;  /* 0x000000040b0c8825 */ /* 0x001fd800078e020c */
[----:B------:R-:W0:Y:S01]  /*0260*/  @!P1 LDC.64 R18, c[0x0][0x3a0] ;  /* 0x0000e800ff129b82 */ /* 0x000e220000000a00 */
[----:B------:R-:W2:Y:S01]  /*0270*/  @!P0 LDG.E R17, desc[UR4][R12.64] ;  /* 0x000000040c118981 */ /* 0x000ea2000c1e1900 */
[----:B------:R-:W-:-:S04]  /*0280*/  @!P0 IMAD.WIDE.U32 R14, R7, 0x4, R4 ;  /* 0x00000004070e8825 */ /* 0x000fc800078e0004 */
[----:B------:R-:W-:Y:S01]  /*0290*/  IMAD.WIDE R8, R21, 0x4, R2 ;  /* 0x0000000415087825 */ /* 0x000fe200078e0202 */
[----:B--2---:R1:W-:Y:S04]  /*02a0*/  @!P0 STG.E desc[UR4][R14.64], R17 ;  /* 0x000000110e008986 */ /* 0x0043e8000c101904 */
[----:B------:R-:W0:Y:S02]  /*02b0*/  @!P1 LDG.E R23, desc[UR4][R8.64] ;  /* 0x0000000408179981 */ /* 0x000e24000c1e1900 */
[----:B0-----:R-:W-:-:S05]  /*02c0*/  @!P1 IMAD.WIDE R10, R23, 0x4, R18 ;  /* 0x00000004170a9825 */ /* 0x001fca00078e0212 */
[----:B------:R-:W2:Y:S01]  /*02d0*/  @!P1 LDG.E R23, desc[UR4][R10.64] ;  /* 0x000000040a179981 */ /* 0x000ea2000c1e1900 */
[----:B------:R-:W-:Y:S02]  /*02e0*/  VIADD R19, R7, 0x100 ;  /* 0x0000010007137836 */ /* 0x000fe40000000000 */
[----:B------:R-:W-:-:S03]  /*02f0*/  IMAD.WIDE R12, R21, 0x4, R4 ;  /* 0x00000004150c7825 */ /* 0x000fc600078e0204 */
[----:B------:R-:W-:-:S13]  /*0300*/  ISETP.GE.AND P0, PT, R19, R6, PT ;  /* 0x000000061300720c */ /* 0x000fda0003f06270 */
[----:B------:R-:W1:Y:S01]  /*0310*/  @!P0 LDC.64 R18, c[0x0][0x3a0] ;  /* 0x0000e800ff128b82 */ /* 0x000e620000000a00 */
[----:B--2---:R-:W-:Y:S04]  /*0320*/  @!P1 STG.E desc[UR4][R12.64], R23 ;  /* 0x000000170c009986 */ /* 0x004fe8000c101904 */
[----:B------:R-:W1:Y:S02]  /*0330*/  @!P0 LDG.E R21, desc[UR4][R8.64+0x200] ;  /* 0x0002000408158981 */ /* 0x000e64000c1e1900 */
[----:B-1----:R-:W-:-:S05]  /*0340*/  @!P0 IMAD.WIDE R14, R21, 0x4, R18 ;  /* 0x00000004150e8825 */ /* 0x002fca00078e0212 */
[----:B------:R-:W2:Y:S01]  /*0350*/  @!P0 LDG.E R17, desc[UR4][R14.64] ;  /* 0x000000040e118981 */ /* 0x000ea2000c1e1900 */
[----:B------:R-:W-:-:S04]  /*0360*/  IADD3 R19, PT, PT, R7, 0x180, RZ ;  /* 0x0000018007137810 */ /* 0x000fc80007ffe0ff */
[----:B------:R-:W-:-:S13]  /*0370*/  ISETP.GE.AND P1, PT, R19, R6, PT ;  /* 0x000000061300720c */ /* 0x000fda0003f26270 */
[----:B------:R-:W0:Y:S01]  /*0380*/  @!P1 LDC.64 R10, c[0x0][0x3a0] ;  /* 0x0000e800ff0a9b82 */ /* 0x000e220000000a00 */
[----:B--2---:R1:W-:Y:S04]  /*0390*/  @!P0 STG.E desc[UR4][R12.64+0x200], R17 ;  /* 0x000200110c008986 */ /* 0x0043e8000c101904 */
[----:B------:R-:W0:Y:S01]  /*03a0*/  @!P1 LDG.E R19, desc[UR4][R8.64+0x400] ;  /* 0x0004000408139981 */ /* 0x000e22000c1e1900 */
[----:B------:R-:W-:-:S04]  /*03b0*/  IADD3 R21, PT, PT, R7, 0x200, RZ ;  /* 0x0000020007157810 */ /* 0x000fc80007ffe0ff */
[----:B------:R-:W-:-:S13]  /*03c0*/  ISETP.GE.AND P0, PT, R21, R6, PT ;  /* 0x000000061500720c */ /* 0x000fda0003f06270 */
[----:B------:R-:W2:Y:S01]  /*03d0*/  @!P0 LDC.64 R14, c[0x0][0x3a0] ;  /* 0x0000e800ff0e8b82 */ /* 0x000ea20000000a00 */
[----:B0-----:R-:W-:-:S05]  /*03e0*/  @!P1 IMAD.WIDE R10, R19, 0x4, R10 ;  /* 0x00000004130a9825 */ /* 0x001fca00078e020a */
[----:B------:R-:W3:Y:S04]  /*03f0*/  @!P1 LDG.E R19, desc[UR4][R10.64] ;  /* 0x000000040a139981 */ /* 0x000ee8000c1e1900 */
[----:B---3--:R0:W-:Y:S04]  /*0400*/  @!P1 STG.E desc[UR4][R12.64+0x400], R19 ;  /* 0x000400130c009986 */ /* 0x0081e8000c101904 */
[----:B------:R-:W2:Y:S02]  /*0410*/  @!P0 LDG.E R21, desc[UR4][R8.64+0x600] ;  /* 0x0006000408158981 */ /* 0x000ea4000c1e1900 */
[----:B--2---:R-:W-:-:S05]  /*0420*/  @!P0 IMAD.WIDE R14, R21, 0x4, R14 ;  /* 0x00000004150e8825 */ /* 0x004fca00078e020e */
[----:B-1----:R-:W2:Y:S01]  /*0430*/  @!P0 LDG.E R17, desc[UR4][R14.64] ;  /* 0x000000040e118981 */ /* 0x002ea2000c1e1900 */
[----:B------:R-:W-:-:S05]  /*0440*/  VIADD R21, R7, 0x280 ;  /* 0x0000028007157836 */ /* 0x000fca0000000000 */
[----:B------:R-:W-:-:S13]  /*0450*/  ISETP.GE.AND P1, PT, R21, R6, PT ;  /* 0x000000061500720c */ /* 0x000fda0003f26270 */
[----:B------:R-:W1:Y:S01]  /*0460*/  @!P1 LDC.64 R10, c[0x0][0x3a0] ;  /* 0x0000e800ff0a9b82 */ /* 0x000e620000000a00 */
[----:B--2---:R2:W-:Y:S04]  /*0470*/  @!P0 STG.E desc[UR4][R12.64+0x600], R17 ;  /* 0x000600110c008986 */ /* 0x0045e8000c101904 */
[----:B------:R-:W1:Y:S01]  /*0480*/  @!P1 LDG.E R21, desc[UR4][R8.64+0x800] ;  /* 0x0008000408159981 */ /* 0x000e62000c1e1900 */
[----:B0-----:R-:W-:-:S04]  /*0490*/  IADD3 R19, PT, PT, R7, 0x300, RZ ;  /* 0x0000030007137810 */ /* 0x001fc80007ffe0ff */
[----:B------:R-:W-:-:S13]  /*04a0*/  ISETP.GE.AND P0, PT, R19, R6, PT ;  /* 0x000000061300720c */ /* 0x000fda0003f06270 */
[----:B------:R-:W0:Y:S01]  /*04b0*/  @!P0 LDC.64 R14, c[0x0][0x3a0] ;  /* 0x0000e800ff0e8b82 */ /* 0x000e220000000a00 */
[----:B-1----:R-:W-:-:S06]  /*04c0*/  @!P1 IMAD.WIDE R10, R21, 0x4, R10 ;  /* 0x00000004150a9825 */ /* 0x002fcc00078e020a */
[----:B------:R-:W3:Y:S04]  /*04d0*/  @!P1 LDG.E R11, desc[UR4][R10.64] ;  /* 0x000000040a0b9981 */ /* 0x000ee8000c1e1900 */
[----:B---3--:R1:W-:Y:S04]  /*04e0*/  @!P1 STG.E desc[UR4][R12.64+0x800], R11 ;  /* 0x0008000b0c009986 */ /* 0x0083e8000c101904 */
[----:B------:R-:W0:Y:S01]  /*04f0*/  @!P0 LDG.E R19, desc[UR4][R8.64+0xa00] ;  /* 0x000a000408138981 */ /* 0x000e22000c1e1900 */
[----:B--2---:R-:W-:-:S04]  /*0500*/  IADD3 R17, PT, PT, R7, 0x380, RZ ;  /* 0x0000038007117810 */ /* 0x004fc80007ffe0ff */
[----:B------:R-:W-:Y:S01]  /*0510*/  ISETP.GE.AND P1, PT, R17, R6, PT ;  /* 0x000000061100720c */ /* 0x000fe20003f26270 */
[----:B0-----:R-:W-:-:S12]  /*0520*/  @!P0 IMAD.WIDE R14, R19, 0x4, R14 ;  /* 0x00000004130e8825 */ /* 0x001fd800078e020e */
[----:B------:R-:W0:Y:S01]  /*0530*/  @!P1 LDC.64 R18, c[0x0][0x3a0] ;  /* 0x0000e800ff129b82 */ /* 0x000e220000000a00 */
[----:B------:R-:W2:Y:S04]  /*0540*/  @!P0 LDG.E R15, desc[UR4][R14.64] ;  /* 0x000000040e0f8981 */ /* 0x000ea8000c1e1900 */
[----:B--2---:R1:W-:Y:S04]  /*0550*/  @!P0 STG.E desc[UR4][R12.64+0xa00], R15 ;  /* 0x000a000f0c008986 */ /* 0x0043e8000c101904 */
[----:B------:R-:W0:Y:S02]  /*0560*/  @!P1 LDG.E R17, desc[UR4][R8.64+0xc00] ;  /* 0x000c000408119981 */ /* 0x000e24000c1e1900 */
[----:B0-----:R-:W-:-:S06]  /*0570*/  @!P1 IMAD.WIDE R18, R17, 0x4, R18 ;  /* 0x0000000411129825 */ /* 0x001fcc00078e0212 */
[----:B------:R-:W2:Y:S01]  /*0580*/  @!P1 LDG.E R19, desc[UR4][R18.64] ;  /* 0x0000000412139981 */ /* 0x000ea2000c1e1900 */
[----:B------:R-:W-:-:S04]  /*0590*/  LOP3.LUT R10, R0, 0x7ffffff8, RZ, 0xc0, !PT ;  /* 0x7ffffff8000a7812 */ /* 0x000fc800078ec0ff */
[----:B------:R-:W-:Y:S01]  /*05a0*/  ISETP.NE.AND P0, PT, R10, 0x8, PT ;  /* 0x000000080a00780c */ /* 0x000fe20003f05270 */
[----:B--2---:R1:W-:-:S12]  /*05b0*/  @!P1 STG.E desc[UR4][R12.64+0xc00], R19 ;  /* 0x000c00130c009986 */ /* 0x0043d8000c101904 */
[----:B------:R-:W-:Y:S05]  /*05c0*/  @!P0 BRA `(.L_x_27) ;  /* 0x00000004000c8947 */ /* 0x000fea0003800000 */
[----:B------:R-:W0:Y:S01]  /*05d0*/  LDC.64 R8, c[0x0][0x3a0] ;  /* 0x0000e800ff087b82 */ /* 0x000e220000000a00 */
[----:B------:R-:W-:-:S07]  /*05e0*/  IMAD.MOV.U32 R0, RZ, RZ, 0x8 ;  /* 0x00000008ff007424 */ /* 0x000fce00078e00ff */
.L_x_30:
[----:B-1----:R-:W-:-:S04]  /*05f0*/  LEA R11, R0, R7, 0x7 ;  /* 0x00000007000b7211 */ /* 0x002fc800078e38ff */
[----:B------:R-:W-:-:S13]  /*0600*/  ISETP.GE.AND P0, PT, R11, R6, PT ;  /* 0x000000060b00720c */ /* 0x000fda0003f06270 */
[C---:B------:R-:W-:Y:S01]  /*0610*/  @!P0 IMAD.WIDE.U32 R12, R11.reuse, 0x4, R2 ;  /* 0x000000040b0c8825 */ /* 0x040fe200078e0002 */
[----:B------:R-:W1:Y:S05]  /*0620*/  @!P0 LDC.64 R18, c[0x0][0x3a0] ;  /* 0x0000e800ff128b82 */ /* 0x000e6a0000000a00 */
[----:B------:R-:W1:Y:S01]  /*0630*/  @!P0 LDG.E R13, desc[UR4][R12.64] ;  /* 0x000000040c0d8981 */ /* 0x000e62000c1e1900 */
[----:B------:R-:W-:-:S04]  /*0640*/  IADD3 R27, PT, PT, R11, 0x80, RZ ;  /* 0x000000800b1b7810 */ /* 0x000fc80007ffe0ff */
[----:B------:R-:W-:Y:S01]  /*0650*/  ISETP.GE.AND P1, PT, R27, R6, PT ;  /* 0x000000061b00720c */ /* 0x000fe20003f26270 */
[----:B-1----:R-:W-:-:S12]  /*0660*/  @!P0 IMAD.WIDE R18, R13, 0x4, R18 ;  /* 0x000000040d128825 */ /* 0x002fd800078e0212 */
[----:B------:R-:W1:Y:S01]  /*0670*/  @!P1 LDC.64 R20, c[0x0][0x3a0] ;  /* 0x0000e800ff149b82 */ /* 0x000e620000000a00 */
[----:B------:R-:W2:Y:S01]  /*0680*/  @!P0 LDG.E R29, desc[UR4][R18.64] ;  /* 0x00000004121d8981 */ /* 0x000ea2000c1e1900 */
[----:B------:R-:W-:-:S04]  /*0690*/  @!P0 IMAD.WIDE.U32 R22, R11, 0x4, R4 ;  /* 0x000000040b168825 */ /* 0x000fc800078e0004 */
[----:B------:R-:W-:Y:S01]  /*06a0*/  IMAD.WIDE R14, R27, 0x4, R2 ;  /* 0x000000041b0e7825 */ /* 0x000fe200078e0202 */
[----:B--2---:R2:W-:Y:S04]  /*06b0*/  @!P0 STG.E desc[UR4][R22.64], R29 ;  /* 0x0000001d16008986 */ /* 0x0045e8000c101904 */
[----:B------:R-:W1:Y:S01]  /*06c0*/  @!P1 LDG.E R17, desc[UR4][R14.64] ;  /* 0x000000040e119981 */ /* 0x000e62000c1e1900 */
[----:B------:R-:W-:-:S05]  /*06d0*/  VIADD R13, R11, 0x100 ;  /* 0x000001000b0d7836 */ /* 0x000fca0000000000 */
[----:B------:R-:W-:Y:S01]  /*06e0*/  ISETP.GE.AND P0, PT, R13, R6, PT ;  /* 0x000000060d00720c */ /* 0x000fe20003f06270 */
[----:B-1----:R-:W-:-:S12]  /*06f0*/  @!P1 IMAD.WIDE R20, R17, 0x4, R20 ;  /* 0x0000000411149825 */ /* 0x002fd800078e0214 */
[----:B------:R-:W1:Y:S01]  /*0700*/  @!P0 LDC.64 R18, c[0x0][0x3a0] ;  /* 0x0000e800ff128b82 */ /* 0x000e620000000a00 */
[----:B------:R-:W3:Y:S01]  /*0710*/  @!P1 LDG.E R25, desc[UR4][R20.64] ;  /* 0x0000000414199981 */ /* 0x000ee2000c1e1900 */
[----:B------:R-:W-:-:S05]  /*0720*/  IMAD.WIDE R12, R27, 0x4, R4 ;  /* 0x000000041b0c7825 */ /* 0x000fca00078e0204 */
[----:B---3--:R3:W-:Y:S04]  /*0730*/  @!P1 STG.E desc[UR4][R12.64], R25 ;  /* 0x000000190c009986 */ /* 0x0087e8000c101904 */
[----:B------:R-:W1:Y:S02]  /*0740*/  @!P0 LDG.E R17, desc[UR4][R14.64+0x200] ;  /* 0x000200040e118981 */ /* 0x000e64000c1e1900 */
[----:B-1----:R-:W-:-:S05]  /*0750*/  @!P0 IMAD.WIDE R18, R17, 0x4, R18 ;  /* 0x0000000411128825 */ /* 0x002fca00078e0212 */
[----:B--2---:R-:W2:Y:S01]  /*0760*/  @!P0 LDG.E R23, desc[UR4][R18.64] ;  /* 0x0000000412178981 */ /* 0x004ea2000c1e1900 */
[----:B------:R-:W-:-:S04]  /*0770*/  IADD3 R17, PT, PT, R11, 0x180, RZ ;  /* 0x000001800b117810 */ /* 0x000fc80007ffe0ff */
[----:B------:R-:W-:-:S13]  /*0780*/  ISETP.GE.AND P1, PT, R17, R6, PT ;  /* 0x000000061100720c */ /* 0x000fda0003f26270 */
[----:B------:R-:W1:Y:S01]  /*0790*/  @!P1 LDC.64 R20, c[0x0][0x3a0] ;  /* 0x0000e800ff149b82 */ /* 0x000e620000000a00 */
[----:B--2---:R2:W-:Y:S04]  /*07a0*/  @!P0 STG.E desc[UR4][R12.64+0x200], R23 ;  /* 0x000200170c008986 */ /* 0x0045e8000c101904 */
[----:B------:R-:W1:Y:S02]  /*07b0*/  @!P1 LDG.E R17, desc[UR4][R14.64+0x400] ;  /* 0x000400040e119981 */ /* 0x000e64000c1e1900 */
[----:B-1----:R-:W-:-:S05]  /*07c0*/  @!P1 IMAD.WIDE R20, R17, 0x4, R20 ;  /* 0x0000000411149825 */ /* 0x002fca00078e0214 */
[----:B---3--:R-:W3:Y:S01]  /*07d0*/  @!P1 LDG.E R25, desc[UR4][R20.64] ;  /* 0x0000000414199981 */ /* 0x008ee2000c1e1900 */
[----:B------:R-:W-:-:S04]  /*07e0*/  IADD3 R17, PT, PT, R11, 0x200, RZ ;  /* 0x000002000b117810 */ /* 0x000fc80007ffe0ff */
[----:B------:R-:W-:-:S13]  /*07f0*/  ISETP.GE.AND P0, PT, R17, R6, PT ;  /* 0x000000061100720c */ /* 0x000fda0003f06270 */
[----:B------:R-:W1:Y:S01]  /*0800*/  @!P0 LDC.64 R18, c[0x0][0x3a0] ;  /* 0x0000e800ff128b82 */ /* 0x000e620000000a00 */
[----:B---3--:R3:W-:Y:S04]  /*0810*/  @!P1 STG.E desc[UR4][R12.64+0x400], R25 ;  /* 0x000400190c009986 */ /* 0x0087e8000c101904 */
[----:B------:R-:W1:Y:S02]  /*0820*/  @!P0 LDG.E R17, desc[UR4][R14.64+0x600] ;  /* 0x000600040e118981 */ /* 0x000e64000c1e1900 */
[----:B-1----:R-:W-:-:S05]  /*0830*/  @!P0 IMAD.WIDE R18, R17, 0x4, R18 ;  /* 0x0000000411128825 */ /* 0x002fca00078e0212 */
[----:B--2---:R-:W2:Y:S01]  /*0840*/  @!P0 LDG.E R23, desc[UR4][R18.64] ;  /* 0x0000000412178981 */ /* 0x004ea2000c1e1900 */
[----:B------:R-:W-:-:S05]  /*0850*/  VIADD R17, R11, 0x280 ;  /* 0x000002800b117836 */ /* 0x000fca0000000000 */
[----:B------:R-:W-:-:S13]  /*0860*/  ISETP.GE.AND P1, PT, R17, R6, PT ;  /* 0x000000061100720c */ /* 0x000fda0003f26270 */
[----:B------:R-:W1:Y:S01]  /*0870*/  @!P1 LDC.64 R20, c[0x0][0x3a0] ;  /* 0x0000e800ff149b82 */ /* 0x000e620000000a00 */
[----:B--2---:R3:W-:Y:S04]  /*0880*/  @!P0 STG.E desc[UR4][R12.64+0x600], R23 ;  /* 0x000600170c008986 */ /* 0x0047e8000c101904 */
[----:B------:R-:W1:Y:S02]  /*0890*/  @!P1 LDG.E R17, desc[UR4][R14.64+0x800] ;  /* 0x000800040e119981 */ /* 0x000e64000c1e1900 */
[----:B-1----:R-:W-:-:S06]  /*08a0*/  @!P1 IMAD.WIDE R20, R17, 0x4, R20 ;  /* 0x0000000411149825 */ /* 0x002fcc00078e0214 */
[----:B------:R-:W2:Y:S01]  /*08b0*/  @!P1 LDG.E R21, desc[UR4][R20.64] ;  /* 0x0000000414159981 */ /* 0x000ea2000c1e1900 */
[----:B------:R-:W-:-:S04]  /*08c0*/  IADD3 R17, PT, PT, R11, 0x300, RZ ;  /* 0x000003000b117810 */ /* 0x000fc80007ffe0ff */
[----:B------:R-:W-:-:S13]  /*08d0*/  ISETP.GE.AND P0, PT, R17, R6, PT ;  /* 0x000000061100720c */ /* 0x000fda0003f06270 */
[----:B------:R-:W1:Y:S01]  /*08e0*/  @!P0 LDC.64 R18, c[0x0][0x3a0] ;  /* 0x0000e800ff128b82 */ /* 0x000e620000000a00 */
[----:B--2---:R3:W-:Y:S04]  /*08f0*/  @!P1 STG.E desc[UR4][R12.64+0x800], R21 ;  /* 0x000800150c009986 */ /* 0x0047e8000c101904 */
[----:B------:R-:W1:Y:S02]  /*0900*/  @!P0 LDG.E R17, desc[UR4][R14.64+0xa00] ;  /* 0x000a00040e118981 */ /* 0x000e64000c1e1900 */
[----:B-1----:R-:W-:-:S06]  /*0910*/  @!P0 IMAD.WIDE R18, R17, 0x4, R18 ;  /* 0x0000000411128825 */ /* 0x002fcc00078e0212 */
[----:B------:R-:W2:Y:S01]  /*0920*/  @!P0 LDG.E R19, desc[UR4][R18.64] ;  /* 0x0000000412138981 */ /* 0x000ea2000c1e1900 */
[----:B------:R-:W-:Y:S01]  /*0930*/  IADD3 R11, PT, PT, R11, 0x380, RZ ;  /* 0x000003800b0b7810 */ /* 0x000fe20007ffe0ff */
[----:B------:R-:W-:Y:S01]  /*0940*/  VIADD R0, R0, 0x8 ;  /* 0x0000000800007836 */ /* 0x000fe20000000000 */
[----:B------:R-:W-:Y:S04]  /*0950*/  BSSY.RECONVERGENT B0, `(.L_x_28) ;  /* 0x0000009000007945 */ /* 0x000fe80003800200 */
[----:B------:R-:W-:Y:S01]  /*0960*/  ISETP.NE.AND P1, PT, R0, R10, PT ;  /* 0x0000000a0000720c */ /* 0x000fe20003f25270 */
[----:B--2---:R3:W-:Y:S01]  /*0970*/  @!P0 STG.E desc[UR4][R12.64+0xa00], R19 ;  /* 0x000a00130c008986 */ /* 0x0047e2000c101904 */
[----:B------:R-:W-:-:S13]  /*0980*/  ISETP.GE.AND P0, PT, R11, R6, PT ;  /* 0x000000060b00720c */ /* 0x000fda0003f06270 */
[----:B---3--:R-:W-:Y:S05]  /*0990*/  @P0 BRA `(.L_x_29) ;  /* 0x0000000000100947 */ /* 0x008fea0003800000 */
[----:B------:R-:W0:Y:S02]  /*09a0*/  LDG.E R19, desc[UR4][R14.64+0xc00] ;  /* 0x000c00040e137981 */ /* 0x000e24000c1e1900 */
[----:B0-----:R-:W-:-:S06]  /*09b0*/  IMAD.WIDE R18, R19, 0x4, R8 ;  /* 0x0000000413127825 */ /* 0x001fcc00078e0208 */
[----:B------:R-:W2:Y:S04]  /*09c0*/  LDG.E R19, desc[UR4][R18.64] ;  /* 0x0000000412137981 */ /* 0x000ea8000c1e1900 */
[----:B--2---:R1:W-:Y:S02]  /*09d0*/  STG.E desc[UR4][R12.64+0xc00], R19 ;  /* 0x000c00130c007986 */ /* 0x0043e4000c101904 */
.L_x_29:
[----:B------:R-:W-:Y:S05]  /*09e0*/  BSYNC.RECONVERGENT B0 ;  /* 0x0000000000007941 */ /* 0x000fea0003800200 */
.L_x_28:
[----:B------:R-:W-:Y:S05]  /*09f0*/  @P1 BRA `(.L_x_30) ;  /* 0xfffffff800fc1947 */ /* 0x000fea000383ffff */
.L_x_27:
[----:B------:R-:W-:-:S13]  /*0a00*/  ISETP.NE.AND P0, PT, R16, RZ, PT ;  /* 0x000000ff1000720c */ /* 0x000fda0003f05270 */
[----:B------:R-:W-:Y:S05]  /*0a10*/  @!P0 EXIT ;  /* 0x000000000000894d */ /* 0x000fea0003800000 */
[----:B------:R-:W1:Y:S01]  /*0a20*/  LDC R0, c[0x0][0x388] ;  /* 0x0000e200ff007b82 */ /* 0x000e620000000800 */
[----:B------:R-:W-:Y:S02]  /*0a30*/  ISETP.GE.U32.AND P1, PT, R16, 0x4, PT ;  /* 0x000000041000780c */ /* 0x000fe40003f26070 */
[----:B-1----:R-:W-:-:S04]  /*0a40*/  LOP3.LUT R11, R0, 0x3, RZ, 0xc0, !PT ;  /* 0x00000003000b7812 */ /* 0x002fc800078ec0ff */
[----:B------:R-:W-:-:S07]  /*0a50*/  ISETP.NE.AND P0, PT, R11, RZ, PT ;  /* 0x000000ff0b00720c */ /* 0x000fce0003f05270 */
[----:B------:R-:W-:Y:S06]  /*0a60*/  @!P1 BRA `(.L_x_31) ;  /* 0x0000000000949947 */ /* 0x000fec0003800000 */
[----:B0-----:R-:W-:-:S04]  /*0a70*/  LEA R9, R10, R7, 0x7 ;  /* 0x000000070a097211 */ /* 0x001fc800078e38ff */
[----:B------:R-:W-:-:S13]  /*0a80*/  ISETP.GE.AND P2, PT, R9, R6, PT ;  /* 0x000000060900720c */ /* 0x000fda0003f46270 */
[C---:B------:R-:W-:Y:S01]  /*0a90*/  @!P2 IMAD.WIDE R12, R9.reuse, 0x4, R2 ;  /* 0x00000004090ca825 */ /* 0x040fe200078e0202 */
[----:B------:R-:W0:Y:S05]  /*0aa0*/  @!P2 LDC.64 R14, c[0x0][0x3a0] ;  /* 0x0000e800ff0eab82 */ /* 0x000e2a0000000a00 */
[----:B------:R-:W0:Y:S01]  /*0ab0*/  @!P2 LDG.E R13, desc[UR4][R12.64] ;  /* 0x000000040c0da981 */ /* 0x000e22000c1e1900 */
[----:B------:R-:W-:-:S04]  /*0ac0*/  IADD3 R27, PT, PT, R9, 0x80, RZ ;  /* 0x00000080091b7810 */ /* 0x000fc80007ffe0ff */
[----:B------:R-:W-:Y:S01]  /*0ad0*/  ISETP.GE.AND P1, PT, R27, R6, PT ;  /* 0x000000061b00720c */ /* 0x000fe20003f26270 */
[----:B0-----:R-:W-:-:S12]  /*0ae0*/  @!P2 IMAD.WIDE R14, R13, 0x4, R14 ;  /* 0x000000040d0ea825 */ /* 0x001fd800078e020e */
[----:B------:R-:W0:Y:S01]  /*0af0*/  @!P1 LDC.64 R20, c[0x0][0x3a0] ;  /* 0x0000e800ff149b82 */ /* 0x000e220000000a00 */
[----:B------:R-:W2:Y:S01]  /*0b00*/  @!P2 LDG.E R23, desc[UR4][R14.64] ;  /* 0x000000040e17a981 */ /* 0x000ea2000c1e1900 */
[----:B------:R-:W-:-:S04]  /*0b10*/  @!P2 IMAD.WIDE R16, R9, 0x4, R4 ;  /* 0x000000040910a825 */ /* 0x000fc800078e0204 */
[----:B------:R-:W-:Y:S01]  /*0b20*/  @!P1 IMAD.WIDE R18, R27, 0x4, R2 ;  /* 0x000000041b129825 */ /* 0x000fe200078e0202 */
[----:B--2---:R1:W-:Y:S05]  /*0b30*/  @!P2 STG.E desc[UR4][R16.64], R23 ;  /* 0x000000171000a986 */ /* 0x0043ea000c101904 */
[----:B------:R-:W0:Y:S01]  /*0b40*/  @!P1 LDG.E R19, desc[UR4][R18.64] ;  /* 0x0000000412139981 */ /* 0x000e22000c1e1900 */
[----:B------:R-:W-:-:S05]  /*0b50*/  VIADD R29, R9, 0x100 ;  /* 0x00000100091d7836 */ /* 0x000fca0000000000 */
[----:B------:R-:W-:Y:S01]  /*0b60*/  ISETP.GE.AND P2, PT, R29, R6, PT ;  /* 0x000000061d00720c */ /* 0x000fe20003f46270 */
[----:B------:R-:W-:-:S12]  /*0b70*/  @!P1 IMAD.WIDE R14, R27, 0x4, R4 ;  /* 0x000000041b0e9825 */ /* 0x000fd800078e0204 */
[----:B-1----:R-:W1:Y:S01]  /*0b80*/  @!P2 LDC.64 R16, c[0x0][0x3a0] ;  /* 0x0000e800ff10ab82 */ /* 0x002e620000000a00 */
[----:B0-----:R-:W-:-:S05]  /*0b90*/  @!P1 IMAD.WIDE R12, R19, 0x4, R20 ;  /* 0x00000004130c9825 */ /* 0x001fca00078e0214 */
[----:B------:R-:W2:Y:S01]  /*0ba0*/  @!P1 LDG.E R25, desc[UR4][R12.64] ;  /* 0x000000040c199981 */ /* 0x000ea2000c1e1900 */
[----:B------:R-:W-:-:S03]  /*0bb0*/  @!P2 IMAD.WIDE R20, R29, 0x4, R2 ;  /* 0x000000041d14a825 */ /* 0x000fc600078e0202 */
[----:B--2---:R0:W-:Y:S04]  /*0bc0*/  @!P1 STG.E desc[UR4][R14.64], R25 ;  /* 0x000000190e009986 */ /* 0x0041e8000c101904 */
[----:B------:R-:W1:Y:S01]  /*0bd0*/  @!P2 LDG.E R21, desc[UR4][R20.64] ;  /* 0x000000041415a981 */ /* 0x000e62000c1e1900 */
[----:B------:R-:W-:-:S04]  /*0be0*/  IADD3 R19, PT, PT, R9, 0x180, RZ ;  /* 0x0000018009137810 */ /* 0x000fc80007ffe0ff */
[----:B------:R-:W-:Y:S01]  /*0bf0*/  ISETP.GE.AND P1, PT, R19, R6, PT ;  /* 0x000000061300720c */ /* 0x000fe20003f26270 */
[----:B-1----:R-:W-:-:S12]  /*0c00*/  @!P2 IMAD.WIDE R16, R21, 0x4, R16 ;  /* 0x000000041510a825 */ /* 0x002fd800078e0210 */
[----:B0-----:R-:W0:Y:S01]  /*0c10*/  @!P1 LDC.64 R14, c[0x0][0x3a0] ;  /* 0x0000e800ff0e9b82 */ /* 0x001e220000000a00 */
[----:B------:R-:W2:Y:S01]  /*0c20*/  @!P2 LDG.E R17, desc[UR4][R16.64] ;  /* 0x000000041011a981 */ /* 0x000ea2000c1e1900 */
[----:B------:R-:W-:-:S04]  /*0c30*/  @!P2 IMAD.WIDE R8, R29, 0x4, R4 ;  /* 0x000000041d08a825 */ /* 0x000fc800078e0204 */
[----:B------:R-:W-:Y:S01]  /*0c40*/  @!P1 IMAD.WIDE R12, R19, 0x4, R2 ;  /* 0x00000004130c9825 */ /* 0x000fe200078e0202 */
[----:B--2---:R1:W-:Y:S05]  /*0c50*/  @!P2 STG.E desc[UR4][R8.64], R17 ;  /* 0x000000110800a986 */ /* 0x0043ea000c101904 */
[----:B------:R-:W0:Y:S02]  /*0c60*/  @!P1 LDG.E R13, desc[UR4][R12.64] ;  /* 0x000000040c0d9981 */ /* 0x000e24000c1e1900 */
[----:B0-----:R-:W-:-:S06]  /*0c70*/  @!P1 IMAD.WIDE R14, R13, 0x4, R14 ;  /* 0x000000040d0e9825 */ /* 0x001fcc00078e020e */
[----:B------:R-:W2:Y:S01]  /*0c80*/  @!P1 LDG.E R15, desc[UR4][R14.64] ;  /* 0x000000040e0f9981 */ /* 0x000ea2000c1e1900 */
[----:B------:R-:W-:Y:S01]  /*0c90*/  @!P1 IMAD.WIDE R18, R19, 0x4, R4 ;  /* 0x0000000413129825 */ /* 0x000fe200078e0204 */
[----:B------:R-:W-:-:S04]  /*0ca0*/  IADD3 R10, PT, PT, R10, 0x4, RZ ;  /* 0x000000040a0a7810 */ /* 0x000fc80007ffe0ff */
[----:B--2---:R1:W-:Y:S03]  /*0cb0*/  @!P1 STG.E desc[UR4][R18.64], R15 ;  /* 0x0000000f12009986 */ /* 0x0043e6000c101904 */
.L_x_31:
[----:B------:R-:W-:Y:S05]  /*0cc0*/  @!P0 EXIT ;  /* 0x000000000000894d */ /* 0x000fea0003800000 */
[----:B------:R-:W-:Y:S02]  /*0cd0*/  ISETP.NE.AND P1, PT, R11, 0x1, PT ;  /* 0x000000010b00780c */ /* 0x000fe40003f25270 */
[----:B------:R-:W-:-:S04]  /*0ce0*/  LOP3.LUT R0, R0, 0x1, RZ, 0xc0, !PT ;  /* 0x0000000100007812 */ /* 0x000fc800078ec0ff */
[----:B------:R-:W-:-:S07]  /*0cf0*/  ISETP.NE.U32.AND P0, PT, R0, 0x1, PT ;  /* 0x000000010000780c */ /* 0x000fce0003f05070 */
[----:B------:R-:W-:Y:S06]  /*0d00*/  @!P1 BRA `(.L_x_32) ;  /* 0x00000000004c9947 */ /* 0x000fec0003800000 */
[----:B01----:R-:W-:-:S05]  /*0d10*/  IMAD R15, R10, 0x80, R7 ;  /* 0x000000800a0f7824 */ /* 0x003fca00078e0207 */
        /* <DEDUP_REMOVED lines=12> */
[----:B------:R-:W0:Y:S02]  /*0de0*/  @!P2 LDG.E R17, desc[UR4][R16.64] ;  /* 0x000000041011a981 */ /* 0x000e24000c1e1900 */
[----:B0-----:R-:W-:-:S06]  /*0df0*/  @!P2 IMAD.WIDE R8, R17, 0x4, R18 ;  /* 0x000000041108a825 */ /* 0x001fcc00078e0212 */
[----:B------:R-:W3:Y:S01]  /*0e00*/  @!P2 LDG.E R9, desc[UR4][R8.64] ;  /* 0x000000040809a981 */ /* 0x000ee2000c1e1900 */
[----:B------:R-:W-:Y:S01]  /*0e10*/  @!P2 IMAD.WIDE R18, R11, 0x4, R4 ;  /* 0x000000040b12a825 */ /* 0x000fe200078e0204 */
[----:B------:R-:W-:-:S04]  /*0e20*/  IADD3 R10, PT, PT, R10, 0x2, RZ ;  /* 0x000000020a0a7810 */ /* 0x000fc80007ffe0ff */
[----:B---3--:R2:W-:Y:S03]  /*0e30*/  @!P2 STG.E desc[UR4][R18.64], R9 ;  /* 0x000000091200a986 */ /* 0x0085e6000c101904 */
.L_x_32:
[----:B------:R-:W-:Y:S05]  /*0e40*/  @P0 EXIT ;  /* 0x000000000000094d */ /* 0x000fea0003800000 */
[----:B012---:R-:W-:-:S05]  /*0e50*/  IMAD R9, R10, 0x80, R7 ;  /* 0x000000800a097824 */ /* 0x007fca00078e0207 */
[----:B------:R-:W-:-:S13]  /*0e60*/  ISETP.GE.AND P0, PT, R9, R6, PT ;  /* 0x000000060900720c */ /* 0x000fda0003f06270 */
[----:B------:R-:W-:Y:S05]  /*0e70*/  @P0 EXIT ;  /* 0x000000000000094d */ /* 0x000fea0003800000 */
[----:B------:R-:W-:Y:S01]  /*0e80*/  IMAD.WIDE R2, R9, 0x4, R2 ;  /* 0x0000000409027825 */ /* 0x000fe200078e0202 */
[----:B------:R-:W0:Y:S05]  /*0e90*/  LDC.64 R6, c[0x0][0x3a0] ;  /* 0x0000e800ff067b82 */ /* 0x000e2a0000000a00 */
[----:B------:R-:W0:Y:S02]  /*0ea0*/  LDG.E R3, desc[UR4][R2.64] ;  /* 0x0000000402037981 */ /* 0x000e24000c1e1900 */
[----:B0-----:R-:W-:-:S06]  /*0eb0*/  IMAD.WIDE R6, R3, 0x4, R6 ;  /* 0x0000000403067825 */ /* 0x001fcc00078e0206 */
[----:B------:R-:W2:Y:S01]  /*0ec0*/  LDG.E R7, desc[UR4][R6.64] ;  /* 0x0000000406077981 */ /* 0x000ea2000c1e1900 */
[----:B------:R-:W-:-:S05]  /*0ed0*/  IMAD.WIDE R4, R9, 0x4, R4 ;  /* 0x0000000409047825 */ /* 0x000fca00078e0204 */
[----:B--2---:R-:W-:Y:S01]  /*0ee0*/  STG.E desc[UR4][R4.64], R7 ;  /* 0x0000000704007986 */ /* 0x004fe2000c101904 */
[----:B------:R-:W-:Y:S05]  /*0ef0*/  EXIT ;  /* 0x000000000000794d */ /* 0x000fea0003800000 */
.L_x_26:
[----:B------:R-:W-:-:S13]  /*0f00*/  ISETP.GE.AND P0, PT, R0, 0x1, PT ;  /* 0x000000010000780c */ /* 0x000fda0003f06270 */
[----:B------:R-:W-:Y:S05]  /*0f10*/  @!P0 EXIT ;  /* 0x000000000000894d */ /* 0x000fea0003800000 */
[----:B------:R-:W0:Y:S01]  /*0f20*/  S2R R8, SR_TID.X ;  /* 0x0000000000087919 */ /* 0x000e220000002100 */
[C---:B------:R-:W-:Y:S02]  /*0f30*/  ISETP.GE.U32.AND P1, PT, R0.reuse, 0x10, PT ;  /* 0x000000100000780c */ /* 0x040fe40003f26070 */
[----:B------:R-:W-:Y:S02]  /*0f40*/  LOP3.LUT R22, R0, 0xf, RZ, 0xc0, !PT ;  /* 0x0000000f00167812 */ /* 0x000fe400078ec0ff */
[----:B------:R-:W-:Y:S02]  /*0f50*/  MOV R9, RZ ;  /* 0x000000ff00097202 */ /* 0x000fe40000000f00 */
[----:B------:R-:W-:-:S07]  /*0f60*/  ISETP.NE.AND P0, PT, R22, RZ, PT ;  /* 0x000000ff1600720c */ /* 0x000fce0003f05270 */
[----:B------:R-:W-:Y:S06]  /*0f70*/  @!P1 BRA `(.L_x_33) ;  /* 0x00000004005c9947 */ /* 0x000fec0003800000 */
[----:B0-----:R-:W-:Y:S01]  /*0f80*/  IMAD.WIDE.U32 R18, R8, 0x4, RZ ;  /* 0x0000000408127825 */ /* 0x001fe200078e00ff */
[----:B------:R-:W-:-:S03]  /*0f90*/  LOP3.LUT R9, R0, 0x7ffffff0, RZ, 0xc0, !PT ;  /* 0x7ffffff000097812 */ /* 0x000fc600078ec0ff */
[----:B------:R-:W-:Y:S01]  /*0fa0*/  VIADD R14, R8, 0x480 ;  /* 0x00000480080e7836 */ /* 0x000fe20000000000 */
[----:B------:R-:W-:Y:S02]  /*0fb0*/  MOV R15, R18 ;  /* 0x00000012000f7202 */ /* 0x000fe40000000f00 */
[----:B------:R-:W-:-:S07]  /*0fc0*/  IADD3 R18, PT, PT, -R9, RZ, RZ ;  /* 0x000000ff09127210 */ /* 0x000fce0007ffe1ff */
.L_x_34:
[----:B-1----:R-:W-:Y:S01]  /*0fd0*/  IADD3 R16, P1, PT, R15, R2, RZ ;  /* 0x000000020f107210 */ /* 0x002fe20007f3e0ff */
[----:B------:R-:W0:Y:S03]  /*0fe0*/  LDC.64 R6, c[0x0][0x3a0] ;  /* 0x0000e800ff067b82 */ /* 0x000e260000000a00 */
[----:B------:R-:W-:-:S05]  /*0ff0*/  IADD3.X R17, PT, PT, R19, R3, RZ, P1, !PT ;  /* 0x0000000313117210 */ /* 0x000fca0000ffe4ff */
[----:B------:R-:W0:Y:S01]  /*1000*/  LDG.E R13, desc[UR4][R16.64] ;  /* 0x00000004100d7981 */ /* 0x000e22000c1e1900 */
[----:B------:R-:W-:Y:S01]  /*1010*/  IADD3 R10, P1, PT, R15, R4, RZ ;  /* 0x000000040f0a7210 */ /* 0x000fe20007f3e0ff */
[----:B0-----:R-:W-:-:S05]  /*1020*/  IMAD.WIDE R12, R13, 0x4, R6 ;  /* 0x000000040d0c7825 */ /* 0x001fca00078e0206 */
[----:B------:R-:W2:Y:S01]  /*1030*/  LDG.E R23, desc[UR4][R12.64] ;  /* 0x000000040c177981 */ /* 0x000ea2000c1e1900 */
[----:B------:R-:W-:-:S05]  /*1040*/  IMAD.X R11, R19, 0x1, R5, P1 ;  /* 0x00000001130b7824 */ /* 0x000fca00008e0605 */
[----:B--2---:R0:W-:Y:S04]  /*1050*/  STG.E desc[UR4][R10.64], R23 ;  /* 0x000000170a007986 */ /* 0x0041e8000c101904 */
[----:B------:R-:W2:Y:S02]  /*1060*/  LDG.E R21, desc[UR4][R16.64+0x200] ;  /* 0x0002000410157981 */ /* 0x000ea4000c1e1900 */
[----:B--2---:R-:W-:-:S05]  /*1070*/  IMAD.WIDE R20, R21, 0x4, R6 ;  /* 0x0000000415147825 */ /* 0x004fca00078e0206 */
[----:B------:R-:W2:Y:S04]  /*1080*/  LDG.E R27, desc[UR4][R20.64] ;  /* 0x00000004141b7981 */ /* 0x000ea8000c1e1900 */
[----:B--2---:R1:W-:Y:S04]  /*1090*/  STG.E desc[UR4][R10.64+0x200], R27 ;  /* 0x0002001b0a007986 */ /* 0x0043e8000c101904 */
[----:B------:R-:W2:Y:S02]  /*10a0*/  LDG.E R25, desc[UR4][R16.64+0x400] ;  /* 0x0004000410197981 */ /* 0x000ea4000c1e1900 */
[----:B--2---:R-:W-:-:S05]  /*10b0*/  IMAD.WIDE R24, R25, 0x4, R6 ;  /* 0x0000000419187825 */ /* 0x004fca00078e0206 */
[----:B------:R-:W2:Y:S04]  /*10c0*/  LDG.E R29, desc[UR4][R24.64] ;  /* 0x00000004181d7981 */ /* 0x000ea8000c1e1900 */
[----:B--2---:R2:W-:Y:S04]  /*10d0*/  STG.E desc[UR4][R10.64+0x400], R29 ;  /* 0x0004001d0a007986 */ /* 0x0045e8000c101904 */
[----:B------:R-:W3:Y:S02]  /*10e0*/  LDG.E R13, desc[UR4][R16.64+0x600] ;  /* 0x00060004100d7981 */ /* 0x000ee4000c1e1900 */
[----:B---3--:R-:W-:-:S05]  /*10f0*/  IMAD.WIDE R12, R13, 0x4, R6 ;  /* 0x000000040d0c7825 */ /* 0x008fca00078e0206 */
[----:B0-----:R-:W3:Y:S04]  /*1100*/  LDG.E R23, desc[UR4][R12.64] ;  /* 0x000000040c177981 */ /* 0x001ee8000c1e1900 */
[----:B---3--:R0:W-:Y:S04]  /*1110*/  STG.E desc[UR4][R10.64+0x600], R23 ;  /* 0x000600170a007986 */ /* 0x0081e8000c101904 */
[----:B------:R-:W3:Y:S02]  /*1120*/  LDG.E R26, desc[UR4][R16.64+0x800] ;  /* 0x00080004101a7981 */ /* 0x000ee4000c1e1900 */
[----:B---3--:R-:W-:-:S06]  /*1130*/  IMAD.WIDE R20, R26, 0x4, R6 ;  /* 0x000000041a147825 */ /* 0x008fcc00078e0206 */
[----:B------:R-:W3:Y:S04]  /*1140*/  LDG.E R21, desc[UR4][R20.64] ;  /* 0x0000000414157981 */ /* 0x000ee8000c1e1900 */
[----:B---3--:R3:W-:Y:S04]  /*1150*/  STG.E desc[UR4][R10.64+0x800], R21 ;  /* 0x000800150a007986 */ /* 0x0087e8000c101904 */
[----:B-1----:R-:W4:Y:S02]  /*1160*/  LDG.E R27, desc[UR4][R16.64+0xa00] ;  /* 0x000a0004101b7981 */ /* 0x002f24000c1e1900 */
[----:B----4-:R-:W-:-:S05]  /*1170*/  IMAD.WIDE R24, R27, 0x4, R6 ;  /* 0x000000041b187825 */ /* 0x010fca00078e0206 */
[----:B--2---:R-:W2:Y:S04]  /*1180*/  LDG.E R29, desc[UR4][R24.64] ;  /* 0x00000004181d7981 */ /* 0x004ea8000c1e1900 */
[----:B--2---:R-:W-:Y:S04]  /*1190*/  STG.E desc[UR4][R10.64+0xa00], R29 ;  /* 0x000a001d0a007986 */ /* 0x004fe8000c101904 */
[----:B------:R-:W2:Y:S02]  /*11a0*/  LDG.E R27, desc[UR4][R16.64+0xc00] ;  /* 0x000c0004101b7981 */ /* 0x000ea4000c1e1900 */
[----:B--2---:R-:W-:-:S05]  /*11b0*/  IMAD.WIDE R12, R27, 0x4, R6 ;  /* 0x000000041b0c7825 */ /* 0x004fca00078e0206 */
[----:B0-----:R-:W2:Y:S04]  /*11c0*/  LDG.E R23, desc[UR4][R12.64] ;  /* 0x000000040c177981 */ /* 0x001ea8000c1e1900 */
[----:B--2---:R0:W-:Y:S04]  /*11d0*/  STG.E desc[UR4][R10.64+0xc00], R23 ;  /* 0x000c00170a007986 */ /* 0x0041e8000c101904 */
[----:B------:R-:W2:Y:S02]  /*11e0*/  LDG.E R27, desc[UR4][R16.64+0xe00] ;  /* 0x000e0004101b7981 */ /* 0x000ea4000c1e1900 */
[----:B--2---:R-:W-:-:S05]  /*11f0*/  IMAD.WIDE R26, R27, 0x4, R6 ;  /* 0x000000041b1a7825 */ /* 0x004fca00078e0206 */
[----:B------:R-:W2:Y:S04]  /*1200*/  LDG.E R28, desc[UR4][R26.64] ;  /* 0x000000041a1c7981 */ /* 0x000ea8000c1e1900 */
[----:B--2---:R-:W-:Y:S04]  /*1210*/  STG.E desc[UR4][R10.64+0xe00], R28 ;  /* 0x000e001c0a007986 */ /* 0x004fe8000c101904 */
[----:B---3--:R-:W2:Y:S01]  /*1220*/  LDG.E R21, desc[UR4][R16.64+0x1000] ;  /* 0x0010000410157981 */ /* 0x008ea2000c1e1900 */
[----:B------:R-:W-:Y:S02]  /*1230*/  HFMA2 R20, -RZ, RZ, 0, 9.1552734375e-05 ;  /* 0x00000600ff147431 */ /* 0x000fe400000001ff */
[----:B--2---:R-:W-:-:S06]  /*1240*/  IMAD.WIDE R24, R21, 0x4, R6 ;  /* 0x0000000415187825 */ /* 0x004fcc00078e0206 */
[----:B------:R-:W2:Y:S01]  /*1250*/  LDG.E R25, desc[UR4][R24.64] ;  /* 0x0000000418197981 */ /* 0x000ea2000c1e1900 */
[----:B------:R-:W-:-:S03]  /*1260*/  MOV R21, 0x0 ;  /* 0x0000000000157802 */ /* 0x000fc60000000f00 */
[----:B------:R-:W-:-:S03]  /*1270*/  IMAD.WIDE R20, R14, 0x4, R20 ;  /* 0x000000040e147825 */ /* 0x000fc600078e0214 */
[----:B------:R-:W-:-:S05]  /*1280*/  IADD3 R12, P1, PT, R20, R2, RZ ;  /* 0x00000002140c7210 */ /* 0x000fca0007f3e0ff */
[----:B------:R-:W-:Y:S01]  /*1290*/  IMAD.X R13, R21, 0x1, R3, P1 ;  /* 0x00000001150d7824 */ /* 0x000fe200008e0603 */
[----:B--2---:R1:W-:Y:S04]  /*12a0*/  STG.E desc[UR4][R10.64+0x1000], R25 ;  /* 0x001000190a007986 */ /* 0x0043e8000c101904 */
[----:B0-----:R-:W2:Y:S01]  /*12b0*/  LDG.E R23, desc[UR4][R12.64+-0x600] ;  /* 0xfffa00040c177981 */ /* 0x001ea2000c1e1900 */
[----:B------:R-:W-:Y:S01]  /*12c0*/  IADD3 R16, P1, PT, R20, R4, RZ ;  /* 0x0000000414107210 */ /* 0x000fe20007f3e0ff */
[----:B--2---:R-:W-:-:S06]  /*12d0*/  IMAD.WIDE R26, R23, 0x4, R6 ;  /* 0x00000004171a7825 */ /* 0x004fcc00078e0206 */
[----:B------:R-:W2:Y:S01]  /*12e0*/  LDG.E R27, desc[UR4][R26.64] ;  /* 0x000000041a1b7981 */ /* 0x000ea2000c1e1900 */
[----:B------:R-:W-:-:S05]  /*12f0*/  IADD3.X R17, PT, PT, R21, R5, RZ, P1, !PT ;  /* 0x0000000515117210 */ /* 0x000fca0000ffe4ff */
[----:B--2---:R0:W-:Y:S04]  /*1300*/  STG.E desc[UR4][R16.64+-0x600], R27 ;  /* 0xfffa001b10007986 */ /* 0x0041e8000c101904 */
[----:B------:R-:W2:Y:S02]  /*1310*/  LDG.E R21, desc[UR4][R12.64+-0x400] ;  /* 0xfffc00040c157981 */ /* 0x000ea4000c1e1900 */
[----:B--2---:R-:W-:-:S05]  /*1320*/  IMAD.WIDE R20, R21, 0x4, R6 ;  /* 0x0000000415147825 */ /* 0x004fca00078e0206 */
[----:B------:R-:W2:Y:S04]  /*1330*/  LDG.E R23, desc[UR4][R20.64] ;  /* 0x0000000414177981 */ /* 0x000ea8000c1e1900 */
[----:B--2---:R2:W-:Y:S04]  /*1340*/  STG.E desc[UR4][R16.64+-0x400], R23 ;  /* 0xfffc001710007986 */ /* 0x0045e8000c101904 */
[----:B-1----:R-:W3:Y:S02]  /*1350*/  LDG.E R11, desc[UR4][R12.64+-0x200] ;  /* 0xfffe00040c0b7981 */ /* 0x002ee4000c1e1900 */
[----:B---3--:R-:W-:-:S05]  /*1360*/  IMAD.WIDE R10, R11, 0x4, R6 ;  /* 0x000000040b0a7825 */ /* 0x008fca00078e0206 */
[----:B------:R-:W3:Y:S04]  /*1370*/  LDG.E R29, desc[UR4][R10.64] ;  /* 0x000000040a1d7981 */ /* 0x000ee8000c1e1900 */
[----:B---3--:R1:W-:Y:S04]  /*1380*/  STG.E desc[UR4][R16.64+-0x200], R29 ;  /* 0xfffe001d10007986 */ /* 0x0083e8000c101904 */
[----:B------:R-:W3:Y:S02]  /*1390*/  LDG.E R25, desc[UR4][R12.64] ;  /* 0x000000040c197981 */ /* 0x000ee4000c1e1900 */
[----:B---3--:R-:W-:-:S06]  /*13a0*/  IMAD.WIDE R24, R25, 0x4, R6 ;  /* 0x0000000419187825 */ /* 0x008fcc00078e0206 */
[----:B------:R-:W3:Y:S04]  /*13b0*/  LDG.E R25, desc[UR4][R24.64] ;  /* 0x0000000418197981 */ /* 0x000ee8000c1e1900 */
[----:B---3--:R1:W-:Y:S04]  /*13c0*/  STG.E desc[UR4][R16.64], R25 ;  /* 0x0000001910007986 */ /* 0x0083e8000c101904 */
[----:B0-----:R-:W3:Y:S02]  /*13d0*/  LDG.E R27, desc[UR4][R12.64+0x200] ;  /* 0x000200040c1b7981 */ /* 0x001ee4000c1e1900 */
[----:B---3--:R-:W-:-:S06]  /*13e0*/  IMAD.WIDE R20, R27, 0x4, R6 ;  /* 0x000000041b147825 */ /* 0x008fcc00078e0206 */
[----:B------:R-:W3:Y:S04]  /*13f0*/  LDG.E R21, desc[UR4][R20.64] ;  /* 0x0000000414157981 */ /* 0x000ee8000c1e1900 */
[----:B---3--:R1:W-:Y:S04]  /*1400*/  STG.E desc[UR4][R16.64+0x200], R21 ;  /* 0x0002001510007986 */ /* 0x0083e8000c101904 */
[----:B--2---:R-:W2:Y:S02]  /*1410*/  LDG.E R23, desc[UR4][R12.64+0x400] ;  /* 0x000400040c177981 */ /* 0x004ea4000c1e1900 */
[----:B--2---:R-:W-:-:S06]  /*1420*/  IMAD.WIDE R10, R23, 0x4, R6 ;  /* 0x00000004170a7825 */ /* 0x004fcc00078e0206 */
[----:B------:R-:W2:Y:S04]  /*1430*/  LDG.E R11, desc[UR4][R10.64] ;  /* 0x000000040a0b7981 */ /* 0x000ea8000c1e1900 */
[----:B--2---:R1:W-:Y:S04]  /*1440*/  STG.E desc[UR4][R16.64+0x400], R11 ;  /* 0x0004000b10007986 */ /* 0x0043e8000c101904 */
[----:B------:R-:W2:Y:S02]  /*1450*/  LDG.E R23, desc[UR4][R12.64+0x600] ;  /* 0x000600040c177981 */ /* 0x000ea4000c1e1900 */
[----:B--2---:R-:W-:-:S06]  /*1460*/  IMAD.WIDE R6, R23, 0x4, R6 ;  /* 0x0000000417067825 */ /* 0x004fcc00078e0206 */
[----:B------:R-:W2:Y:S01]  /*1470*/  LDG.E R7, desc[UR4][R6.64] ;  /* 0x0000000406077981 */ /* 0x000ea2000c1e1900 */
[----:B------:R-:W-:Y:S02]  /*1480*/  IADD3 R18, PT, PT, R18, 0x10, RZ ;  /* 0x0000001012127810 */ /* 0x000fe40007ffe0ff */
[----:B------:R-:W-:Y:S02]  /*1490*/  IADD3 R15, P2, PT, R15, 0x2000, RZ ;  /* 0x000020000f0f7810 */ /* 0x000fe40007f5e0ff */
[----:B------:R-:W-:Y:S02]  /*14a0*/  ISETP.NE.AND P1, PT, R18, RZ, PT ;  /* 0x000000ff1200720c */ /* 0x000fe40003f25270 */
[----:B------:R-:W-:Y:S01]  /*14b0*/  IADD3 R14, PT, PT, R14, 0x800, RZ ;  /* 0x000008000e0e7810 */ /* 0x000fe20007ffe0ff */
[----:B------:R-:W-:Y:S01]  /*14c0*/  IMAD.X R19, RZ, RZ, R19, P2 ;  /* 0x000000ffff137224 */ /* 0x000fe200010e0613 */
[----:B--2---:R1:W-:Y:S09]  /*14d0*/  STG.E desc[UR4][R16.64+0x600], R7 ;  /* 0x0006000710007986 */ /* 0x0043f2000c101904 */
[----:B------:R-:W-:Y:S05]  /*14e0*/  @P1 BRA `(.L_x_34) ;  /* 0xfffffff800b81947 */ /* 0x000fea000383ffff */
.L_x_33:
[----:B------:R-:W-:Y:S05]  /*14f0*/  @!P0 EXIT ;  /* 0x000000000000894d */ /* 0x000fea0003800000 */
[----:B------:R-:W-:Y:S02]  /*1500*/  ISETP.GE.U32.AND P0, PT, R22, 0x8, PT ;  /* 0x000000081600780c */ /* 0x000fe40003f06070 */
[----:B------:R-:W-:-:S04]  /*1510*/  LOP3.LUT R20, R0, 0x7, RZ, 0xc0, !PT ;  /* 0x0000000700147812 */ /* 0x000fc800078ec0ff */
[----:B------:R-:W-:-:S07]  /*1520*/  ISETP.NE.AND P1, PT, R20, RZ, PT ;  /* 0x000000ff1400720c */ /* 0x000fce0003f25270 */
[----:B------:R-:W-:Y:S06]  /*1530*/  @!P0 BRA `(.L_x_35) ;  /* 0x0000000000948947 */ /* 0x000fec0003800000 */
[----:B0-----:R-:W-:Y:S01]  /*1540*/  LEA R13, R9, R8, 0x7 ;  /* 0x00000008090d7211 */ /* 0x001fe200078e38ff */
[----:B-1----:R-:W0:Y:S04]  /*1550*/  LDC.64 R10, c[0x0][0x3a0] ;  /* 0x0000e800ff0a7b82 */ /* 0x002e280000000a00 */
[----:B------:R-:W-:-:S05]  /*1560*/  IMAD.WIDE R6, R13, 0x4, R2 ;  /* 0x000000040d067825 */ /* 0x000fca00078e0202 */
[----:B------:R-:W0:Y:S02]  /*1570*/  LDG.E R15, desc[UR4][R6.64] ;  /* 0x00000004060f7981 */ /* 0x000e24000c1e1900 */
[----:B0-----:R-:W-:-:S05]  /*1580*/  IMAD.WIDE R14, R15, 0x4, R10 ;  /* 0x000000040f0e7825 */ /* 0x001fca00078e020a */
[----:B------:R-:W2:Y:S01]  /*1590*/  LDG.E R21, desc[UR4][R14.64] ;  /* 0x000000040e157981 */ /* 0x000ea2000c1e1900 */
[----:B------:R-:W-:-:S05]  /*15a0*/  IMAD.WIDE R12, R13, 0x4, R4 ;  /* 0x000000040d0c7825 */ /* 0x000fca00078e0204 */
        /* <DEDUP_REMOVED lines=8> */
[----:B--2---:R-:W-:Y:S04]  /*1630*/  STG.E desc[UR4][R12.64+0x400], R25 ;  /* 0x000400190c007986 */ /* 0x004fe8000c101904 */
[----:B------:R-:W2:Y:S02]  /*1640*/  LDG.E R15, desc[UR4][R6.64+0x600] ;  /* 0x00060004060f7981 */ /* 0x000ea4000c1e1900 */
[----:B--2---:R-:W-:-:S05]  /*1650*/  IMAD.WIDE R14, R15, 0x4, R10 ;  /* 0x000000040f0e7825 */ /* 0x004fca00078e020a */
[----:B0-----:R-:W2:Y:S04]  /*1660*/  LDG.E R21, desc[UR4][R14.64] ;  /* 0x000000040e157981 */ /* 0x001ea8000c1e1900 */
[----:B--2---:R0:W-:Y:S04]  /*1670*/  STG.E desc[UR4][R12.64+0x600], R21 ;  /* 0x000600150c007986 */ /* 0x0041e8000c101904 */
[----:B------:R-:W2:Y:S02]  /*1680*/  LDG.E R27, desc[UR4][R6.64+0x800] ;  /* 0x00080004061b7981 */ /* 0x000ea4000c1e1900 */
[----:B--2---:R-:W-:-:S06]  /*1690*/  IMAD.WIDE R16, R27, 0x4, R10 ;  /* 0x000000041b107825 */ /* 0x004fcc00078e020a */
[----:B------:R-:W2:Y:S04]  /*16a0*/  LDG.E R17, desc[UR4][R16.64] ;  /* 0x0000000410117981 */ /* 0x000ea8000c1e1900 */
[----:B--2---:R2:W-:Y:S04]  /*16b0*/  STG.E desc[UR4][R12.64+0x800], R17 ;  /* 0x000800110c007986 */ /* 0x0045e8000c101904 */
[----:B-1----:R-:W3:Y:S02]  /*16c0*/  LDG.E R23, desc[UR4][R6.64+0xa00] ;  /* 0x000a000406177981 */ /* 0x002ee4000c1e1900 */
[----:B---3--:R-:W-:-:S06]  /*16d0*/  IMAD.WIDE R18, R23, 0x4, R10 ;  /* 0x0000000417127825 */ /* 0x008fcc00078e020a */
        /* <DEDUP_REMOVED lines=8> */
[----:B------:R-:W3:Y:S01]  /*1760*/  LDG.E R11, desc[UR4][R10.64] ;  /* 0x000000040a0b7981 */ /* 0x000ee2000c1e1900 */
[----:B------:R-:W-:-:S03]  /*1770*/  VIADD R9, R9, 0x8 ;  /* 0x0000000809097836 */ /* 0x000fc60000000000 */
[----:B---3--:R2:W-:Y:S04]  /*1780*/  STG.E desc[UR4][R12.64+0xe00], R11 ;  /* 0x000e000b0c007986 */ /* 0x0085e8000c101904 */
.L_x_35:
[----:B------:R-:W-:Y:S05]  /*1790*/  @!P1 EXIT ;  /* 0x000000000000994d */ /* 0x000fea0003800000 */
[----:B------:R-:W-:Y:S02]  /*17a0*/  ISETP.GE.U32.AND P0, PT, R20, 0x4, PT ;  /* 0x000000041400780c */ /* 0x000fe40003f06070 */
[----:B------:R-:W-:-:S04]  /*17b0*/  LOP3.LUT R0, R0, 0x3, RZ, 0xc0, !PT ;  /* 0x0000000300007812 */ /* 0x000fc800078ec0ff */
[----:B------:R-:W-:-:S07]  /*17c0*/  ISETP.NE.AND P1, PT, R0, RZ, PT ;  /* 0x000000ff0000720c */ /* 0x000fce0003f25270 */
[----:B------:R-:W-:Y:S06]  /*17d0*/  @!P0 BRA `(.L_x_36) ;  /* 0x0000000000548947 */ /* 0x000fec0003800000 */
[----:B0-2---:R-:W-:Y:S01]  /*17e0*/  LEA R13, R9, R8, 0x7 ;  /* 0x00000008090d7211 */ /* 0x005fe200078e38ff */
[----:B-1----:R-:W0:Y:S04]  /*17f0*/  LDC.64 R6, c[0x0][0x3a0] ;  /* 0x0000e800ff067b82 */ /* 0x002e280000000a00 */
[----:B------:R-:W-:-:S05]  /*1800*/  IMAD.WIDE R10, R13, 0x4, R2 ;  /* 0x000000040d0a7825 */ /* 0x000fca00078e0202 */
[----:B------:R-:W0:Y:S02]  /*1810*/  LDG.E R15, desc[UR4][R10.64] ;  /* 0x000000040a0f7981 */ /* 0x000e24000c1e1900 */
[----:B0-----:R-:W-:-:S06]  /*1820*/  IMAD.WIDE R14, R15, 0x4, R6 ;  /* 0x000000040f0e7825 */ /* 0x001fcc00078e0206 */
[----:B------:R-:W2:Y:S01]  /*1830*/  LDG.E R15, desc[UR4][R14.64] ;  /* 0x000000040e0f7981 */ /* 0x000ea2000c1e1900 */
[----:B------:R-:W-:-:S05]  /*1840*/  IMAD.WIDE R12, R13, 0x4, R4 ;  /* 0x000000040d0c7825 */ /* 0x000fca00078e0204 */
[----:B--2---:R3:W-:Y:S04]  /*1850*/  STG.E desc[UR4][R12.64], R15 ;  /* 0x0000000f0c007986 */ /* 0x0047e8000c101904 */
[----:B------:R-:W2:Y:S02]  /*1860*/  LDG.E R17, desc[UR4][R10.64+0x200] ;  /* 0x000200040a117981 */ /* 0x000ea4000c1e1900 */
[----:B--2---:R-:W-:-:S06]  /*1870*/  IMAD.WIDE R16, R17, 0x4, R6 ;  /* 0x0000000411107825 */ /* 0x004fcc00078e0206 */
[----:B------:R-:W2:Y:S04]  /*1880*/  LDG.E R17, desc[UR4][R16.64] ;  /* 0x0000000410117981 */ /* 0x000ea8000c1e1900 */
[----:B--2---:R3:W-:Y:S04]  /*1890*/  STG.E desc[UR4][R12.64+0x200], R17 ;  /* 0x000200110c007986 */ /* 0x0047e8000c101904 */
[----:B------:R-:W2:Y:S02]  /*18a0*/  LDG.E R19, desc[UR4][R10.64+0x400] ;  /* 0x000400040a137981 */ /* 0x000ea4000c1e1900 */
[----:B--2---:R-:W-:-:S06]  /*18b0*/  IMAD.WIDE R18, R19, 0x4, R6 ;  /* 0x0000000413127825 */ /* 0x004fcc00078e0206 */
[----:B------:R-:W2:Y:S04]  /*18c0*/  LDG.E R19, desc[UR4][R18.64] ;  /* 0x0000000412137981 */ /* 0x000ea8000c1e1900 */
[----:B--2---:R3:W-:Y:S04]  /*18d0*/  STG.E desc[UR4][R12.64+0x400], R19 ;  /* 0x000400130c007986 */ /* 0x0047e8000c101904 */
[----:B------:R-:W2:Y:S02]  /*18e0*/  LDG.E R21, desc[UR4][R10.64+0x600] ;  /* 0x000600040a157981 */ /* 0x000ea4000c1e1900 */
[----:B--2---:R-:W-:-:S06]  /*18f0*/  IMAD.WIDE R6, R21, 0x4, R6 ;  /* 0x0000000415067825 */ /* 0x004fcc00078e0206 */
[----:B------:R-:W2:Y:S01]  /*1900*/  LDG.E R7, desc[UR4][R6.64] ;  /* 0x0000000406077981 */ /* 0x000ea2000c1e1900 */
[----:B------:R-:W-:-:S03]  /*1910*/  IADD3 R9, PT, PT, R9, 0x4, RZ ;  /* 0x0000000409097810 */ /* 0x000fc60007ffe0ff */
[----:B--2---:R3:W-:Y:S04]  /*1920*/  STG.E desc[UR4][R12.64+0x600], R7 ;  /* 0x000600070c007986 */ /* 0x0047e8000c101904 */
.L_x_36:
[----:B------:R-:W-:Y:S05]  /*1930*/  @!P1 EXIT ;  /* 0x000000000000994d */ /* 0x000fea0003800000 */
[----:B--23--:R-:W2:Y:S01]  /*1940*/  LDC.64 R12, c[0x0][0x3a0] ;  /* 0x0000e800ff0c7b82 */ /* 0x00cea20000000a00 */
[----:B0-----:R-:W-:Y:S01]  /*1950*/  IMAD R15, R9, 0x80, R8 ;  /* 0x00000080090f7824 */ /* 0x001fe200078e0208 */
[----:B------:R-:W-:-:S07]  /*1960*/  IADD3 R0, PT, PT, -R0, RZ, RZ ;  /* 0x000000ff00007210 */ /* 0x000fce0007ffe1ff */
.L_x_37:
[----:B------:R-:W-:-:S06]  /*1970*/  IMAD.WIDE R8, R15, 0x4, R2 ;  /* 0x000000040f087825 */ /* 0x000fcc00078e0202 */
[----:B------:R-:W1:Y:S01]  /*1980*/  LDG.E R9, desc[UR4][R8.64] ;  /* 0x0000000408097981 */ /* 0x000e62000c1e1900 */
[----:B------:R-:W-:-:S04]  /*1990*/  IADD3 R0, PT, PT, R0, 0x1, RZ ;  /* 0x0000000100007810 */ /* 0x000fc80007ffe0ff */
[----:B------:R-:W-:Y:S01]  /*19a0*/  ISETP.NE.AND P0, PT, R0, RZ, PT ;  /* 0x000000ff0000720c */ /* 0x000fe20003f05270 */
[----:B012---:R-:W-:-:S06]  /*19b0*/  IMAD.WIDE R10, R9, 0x4, R12 ;  /* 0x00000004090a7825 */ /* 0x007fcc00078e020c */
[----:B------:R-:W2:Y:S01]  /*19c0*/  LDG.E R11, desc[UR4][R10.64] ;  /* 0x000000040a0b7981 */ /* 0x000ea2000c1e1900 */
[----:B------:R-:W-:-:S05]  /*19d0*/  IMAD.WIDE R6, R15, 0x4, R4 ;  /* 0x000000040f067825 */ /* 0x000fca00078e0204 */
[----:B--2---:R0:W-:Y:S01]  /*19e0*/  STG.E desc[UR4][R6.64], R11 ;  /* 0x0000000b06007986 */ /* 0x0041e2000c101904 */
[----:B------:R-:W-:Y:S05]  /*19f0*/  @!P0 EXIT ;  /* 0x000000000000894d */ /* 0x000fea0003800000 */
[----:B------:R-:W-:Y:S01]  /*1a00*/  IADD3 R15, PT, PT, R15, 0x80, RZ ;  /* 0x000000800f0f7810 */ /* 0x000fe20007ffe0ff */
[----:B------:R-:W-:Y:S06]  /*1a10*/  BRA `(.L_x_37) ;  /* 0xfffffffc00d47947 */ /* 0x000fec000383ffff */
.L_x_38:
        /* <DEDUP_REMOVED lines=14> */
.L_x_63:


//--------------------- .text._ZN3cub18CUB_300001_SM_10006detail9transform16transform_kernelINS2_10policy_hubILb1EN4cuda3std3__45tupleIJN6thrust24THRUST_300001_SM_1000_NS20permutation_iteratorINSA_6detail15normal_iteratorINSA_10device_ptrIiEEEESG_EEEEEE10policy1000EiNS7_10__identityESG_JSH_EEEvT0_iT1_T2_DpNS2_10kernel_argIT3_EE --------------------------
	.section	.text._ZN3cub18CUB_300001_SM_10006detail9transform16transform_kernelINS2_10policy_hubILb1EN4cuda3std3__45tupleIJN6thrust24THRUST_300001_SM_1000_NS20permutation_iteratorINSA_6detail15normal_iteratorINSA_10device_ptrIiEEEESG_EEEEEE10policy1000EiNS7_10__identityESG_JSH_EEEvT0_iT1_T2_DpNS2_10kernel_argIT3_EE,"ax",@progbits
	.align	128
        .global         _ZN3cub18CUB_300001_SM_10006detail9transform16transform_kernelINS2_10policy_hubILb1EN4cuda3std3__45tupleIJN6thrust24THRUST_300001_SM_1000_NS20permutation_iteratorINSA_6detail15normal_iteratorINSA_10device_ptrIiEEEESG_EEEEEE10policy1000EiNS7_10__identityESG_JSH_EEEvT0_iT1_T2_DpNS2_10kernel_argIT3_EE
        .type           _ZN3cub18CUB_300001_SM_10006detail9transform16transform_kernelINS2_10policy_hubILb1EN4cuda3std3__45tupleIJN6thrust24THRUST_300001_SM_1000_NS20permutation_iteratorINSA_6detail15normal_iteratorINSA_10device_ptrIiEEEESG_EEEEEE10policy1000EiNS7_10__identityESG_JSH_EEEvT0_iT1_T2_DpNS2_10kernel_argIT3_EE,@function
        .size           _ZN3cub18CUB_300001_SM_10006detail9transform16transform_kernelINS2_10policy_hubILb1EN4cuda3std3__45tupleIJN6thrust24THRUST_300001_SM_1000_NS20permutation_iteratorINSA_6detail15normal_iteratorINSA_10device_ptrIiEEEESG_EEEEEE10policy1000EiNS7_10__identityESG_JSH_EEEvT0_iT1_T2_DpNS2_10kernel_argIT3_EE,(.L_x_64 - _ZN3cub18CUB_300001_SM_10006detail9transform16transform_kernelINS2_10policy_hubILb1EN4cuda3std3__45tupleIJN6thrust24THRUST_300001_SM_1000_NS20permutation_iteratorINSA_6detail15normal_iteratorINSA_10device_ptrIiEEEESG_EEEEEE10policy1000EiNS7_10__identityESG_JSH_EEEvT0_iT1_T2_DpNS2_10kernel_argIT3_EE)
        .other          _ZN3cub18CUB_300001_SM_10006detail9transform16transform_kernelINS2_10policy_hubILb1EN4cuda3std3__45tupleIJN6thrust24THRUST_300001_SM_1000_NS20permutation_iteratorINSA_6detail15normal_iteratorINSA_10device_ptrIiEEEESG_EEEEEE10policy1000EiNS7_10__identityESG_JSH_EEEvT0_iT1_T2_DpNS2_10kernel_argIT3_EE,@"STO_CUDA_ENTRY STV_DEFAULT"
_ZN3cub18CUB_300001_SM_10006detail9transform16transform_kernelINS2_10policy_hubILb1EN4cuda3std3__45tupleIJN6thrust24THRUST_300001_SM_1000_NS20permutation_iteratorINSA_6detail15normal_iteratorINSA_10device_ptrIiEEEESG_EEEEEE10policy1000EiNS7_10__identityESG_JSH_EEEvT0_iT1_T2_DpNS2_10kernel_argIT3_EE:
.text._ZN3cub18CUB_300001_SM_10006detail9transform16transform_kernelINS2_10policy_hubILb1EN4cuda3std3__45tupleIJN6thrust24THRUST_300001_SM_1000_NS20permutation_iteratorINSA_6detail15normal_iteratorINSA_10device_ptrIiEEEESG_EEEEEE10policy1000EiNS7_10__identityESG_JSH_EEEvT0_iT1_T2_DpNS2_10kernel_argIT3_EE:
[----:B------:R-:W-:Y:S08]  /*0000*/  LDC R1, c[0x0][0x37c] ;  /* 0x0000df00ff017b82 */ /* 0x000ff00000000800 */
[----:B------:R-:W0:Y:S01]  /*0010*/  LDC.64 R10, c[0x0][0x380] ;  /* 0x0000e000ff0a7b82 */ /* 0x000e220000000a00 */
[----:B------:R-:W1:Y:S07]  /*0020*/  LDCU.64 UR6, c[0x0][0x358] ;  /* 0x00006b00ff0677ac */ /* 0x000e6e0008000a00 */
[----:B------:R-:W2:Y:S08]  /*0030*/  S2UR UR4, SR_CTAID.X ;  /* 0x00000000000479c3 */ /* 0x000eb00000002500 */
[----:B------:R-:W3:Y:S01]  /*0040*/  LDC.64 R2, c[0x0][0x398] ;  /* 0x0000e600ff027b82 */ /* 0x000ee20000000a00 */
[----:B0-----:R-:W-:-:S07]  /*0050*/  SHF.L.U32 R0, R11, 0x7, RZ ;  /* 0x000000070b007819 */ /* 0x001fce00000006ff */
[----:B------:R-:W0:Y:S01]  /*0060*/  LDC.64 R4, c[0x0][0x390] ;  /* 0x0000e400ff047b82 */ /* 0x000e220000000a00 */
[----:B--2---:R-:W-:-:S05]  /*0070*/  IMAD R7, R0, UR4, RZ ;  /* 0x0000000400077c24 */ /* 0x004fca000f8e02ff */
[C---:B------:R-:W-:Y:S01]  /*0080*/  IADD3 R9, PT, PT, -R7.reuse, R10, RZ ;  /* 0x0000000a07097210 */ /* 0x040fe20007ffe1ff */
[----:B---3--:R-:W-:-:S03]  /*0090*/  IMAD.WIDE R2, R7, 0x4, R2 ;  /* 0x0000000407027825 */ /* 0x008fc600078e0202 */
[CC--:B------:R-:W-:Y:S02]  /*00a0*/  ISETP.GT.AND P0, PT, R0.reuse, R9.reuse, PT ;  /* 0x000000090000720c */ /* 0x0c0fe40003f04270 */
[----:B------:R-:W-:Y:S01]  /*00b0*/  VIMNMX R0, PT, PT, R0, R9, PT ;  /* 0x0000000900007248 */ /* 0x000fe20003fe0100 */
[----:B0-----:R-:W-:-:S10]  /*00c0*/  IMAD.WIDE R4, R7, 0x4, R4 ;  /* 0x0000000407047825 */ /* 0x001fd400078e0204 */
[----:B-1----:R-:W-:Y:S05]  /*00d0*/  @P0 BRA `(.L_x_39) ;  /* 0x0000000800cc0947 */ /* 0x002fea0003800000 */
[----:B------:R-:W-:-:S13]  /*00e0*/  ISETP.GE.AND P0, PT, R11, 0x1, PT ;  /* 0x000000010b00780c */ /* 0x000fda0003f06270 */
[----:B------:R-:W-:Y:S05]  /*00f0*/  @!P0 EXIT ;  /* 0x000000000000894d */ /* 0x000fea0003800000 */
[----:B------:R-:W0:Y:S01]  /*0100*/  S2R R0, SR_TID.X ;  /* 0x0000000000007919 */ /* 0x000e220000002100 */
[C---:B------:R-:W-:Y:S01]  /*0110*/  ISETP.GE.U32.AND P1, PT, R11.reuse, 0x10, PT ;  /* 0x000000100b00780c */ /* 0x040fe20003f26070 */
[----:B------:R-:W-:Y:S01]  /*0120*/  HFMA2 R7, -RZ, RZ, 0, 0 ;  /* 0x00000000ff077431 */ /* 0x000fe200000001ff */
[----:B------:R-:W-:-:S04]  /*0130*/  LOP3.LUT R22, R11, 0xf, RZ, 0xc0, !PT ;  /* 0x0000000f0b167812 */ /* 0x000fc800078ec0ff */
[----:B------:R-:W-:-:S07]  /*0140*/  ISETP.NE.AND P0, PT, R22, RZ, PT ;  /* 0x000000ff1600720c */ /* 0x000fce0003f05270 */
[----:B------:R-:W-:Y:S06]  /*0150*/  @!P1 BRA `(.L_x_40) ;  /* 0x00000004005c9947 */ /* 0x000fec0003800000 */
[C---:B0-----:R-:W-:Y:S01]  /*0160*/  IMAD.WIDE.U32 R16, R0.reuse, 0x4, RZ ;  /* 0x0000000400107825 */ /* 0x041fe200078e00ff */
[----:B------:R-:W-:Y:S02]  /*0170*/  LOP3.LUT R7, R11, 0x7ffffff0, RZ, 0xc0, !PT ;  /* 0x7ffffff00b077812 */ /* 0x000fe400078ec0ff */
[----:B------:R-:W-:Y:S02]  /*0180*/  IADD3 R6, PT, PT, R0, 0x480, RZ ;  /* 0x0000048000067810 */ /* 0x000fe40007ffe0ff */
[----:B------:R-:W-:Y:S02]  /*0190*/  MOV R13, R16 ;  /* 0x00000010000d7202 */ /* 0x000fe40000000f00 */
[----:B------:R-:W-:-:S07]  /*01a0*/  IADD3 R12, PT, PT, -R7, RZ, RZ ;  /* 0x000000ff070c7210 */ /* 0x000fce0007ffe1ff */
.L_x_41:
        /* <DEDUP_REMOVED lines=38> */
[----:B------:R-:W-:Y:S01]  /*0410*/  MOV R20, 0x600 ;  /* 0x0000060000147802 */ /* 0x000fe20000000f00 */
[----:B--2---:R-:W-:-:S06]  /*0420*/  IMAD.WIDE R24, R21, 0x4, R8 ;  /* 0x0000000415187825 */ /* 0x004fcc00078e0208 */
[----:B------:R-:W2:Y:S01]  /*0430*/  LDG.E R25, desc[UR6][R24.64] ;  /* 0x0000000618197981 */ /* 0x000ea2000c1e1900 */
[----:B------:R-:W-:-:S03]  /*0440*/  HFMA2 R21, -RZ, RZ, 0, 0 ;  /* 0x00000000ff157431 */ /* 0x000fc600000001ff */
[----:B------:R-:W-:-:S03]  /*0450*/  IMAD.WIDE R20, R6, 0x4, R20 ;  /* 0x0000000406147825 */ /* 0x000fc600078e0214 */
[----:B------:R-:W-:-:S04]  /*0460*/  IADD3 R18, P1, PT, R2, R20, RZ ;  /* 0x0000001402127210 */ /* 0x000fc80007f3e0ff */
[----:B------:R-:W-:Y:S01]  /*0470*/  IADD3.X R19, PT, PT, R3, R21, RZ, P1, !PT ;  /* 0x0000001503137210 */ /* 0x000fe20000ffe4ff */
        /* <DEDUP_REMOVED lines=37> */
.L_x_40:
[----:B------:R-:W-:Y:S05]  /*06d0*/  @!P0 EXIT ;  /* 0x000000000000894d */ /* 0x000fea0003800000 */
[----:B------:R-:W2:Y:S01]  /*06e0*/  LDCU UR4, c[0x0][0x384] ;  /* 0x00007080ff0477ac */ /* 0x000ea20008000800 */
[----:B------:R-:W-:Y:S01]  /*06f0*/  ISETP.GE.U32.AND P0, PT, R22, 0x8, PT ;  /* 0x000000081600780c */ /* 0x000fe20003f06070 */
[----:B--2---:R-:W-:-:S06]  /*0700*/  ULOP3.LUT UR5, UR4, 0x7, URZ, 0xc0, !UPT ;  /* 0x0000000704057892 */ /* 0x004fcc000f8ec0ff */
[----:B------:R-:W-:-:S06]  /*0710*/  ISETP.NE.AND P1, PT, RZ, UR5, PT ;  /* 0x00000005ff007c0c */ /* 0x000fcc000bf25270 */
[----:B------:R-:W-:Y:S07]  /*0720*/  @!P0 BRA `(.L_x_42) ;  /* 0x0000000000948947 */ /* 0x000fee0003800000 */
        /* <DEDUP_REMOVED lines=35> */
[----:B------:R-:W-:-:S03]  /*0960*/  IADD3 R7, PT, PT, R7, 0x8, RZ ;  /* 0x0000000807077810 */ /* 0x000fc60007ffe0ff */
[----:B---3--:R2:W-:Y:S04]  /*0970*/  STG.E desc[UR6][R12.64+0xe00], R11 ;  /* 0x000e000b0c007986 */ /* 0x0085e8000c101906 */
.L_x_42:
[----:B------:R-:W-:Y:S05]  /*0980*/  @!P1 EXIT ;  /* 0x000000000000994d */ /* 0x000fea0003800000 */
[----:B------:R-:W-:Y:S02]  /*0990*/  UISETP.GE.U32.AND UP0, UPT, UR5, 0x4, UPT ;  /* 0x000000040500788c */ /* 0x000fe4000bf06070 */
[----:B------:R-:W-:-:S06]  /*09a0*/  ULOP3.LUT UR4, UR4, 0x3, URZ, 0xc0, !UPT ;  /* 0x0000000304047892 */ /* 0x000fcc000f8ec0ff */
[----:B------:R-:W-:Y:S01]  /*09b0*/  ISETP.NE.AND P0, PT, RZ, UR4, PT ;  /* 0x00000004ff007c0c */ /* 0x000fe2000bf05270 */
[----:B------:R-:W-:-:S12]  /*09c0*/  BRA.U !UP0, `(.L_x_43) ;  /* 0x0000000108547547 */ /* 0x000fd8000b800000 */
        /* <DEDUP_REMOVED lines=21> */
.L_x_43:
[----:B------:R-:W-:Y:S05]  /*0b20*/  @!P0 EXIT ;  /* 0x000000000000894d */ /* 0x000fea0003800000 */
[----:B--23--:R-:W2:Y:S01]  /*0b30*/  LDC.64 R12, c[0x0][0x3a0] ;  /* 0x0000e800ff0c7b82 */ /* 0x00cea20000000a00 */
[----:B01----:R-:W-:Y:S01]  /*0b40*/  LEA R15, R7, R0, 0x7 ;  /* 0x00000000070f7211 */ /* 0x003fe200078e38ff */
[----:B------:R-:W-:-:S12]  /*0b50*/  UIADD3 UR4, UPT, UPT, -UR4, URZ, URZ ;  /* 0x000000ff04047290 */ /* 0x000fd8000fffe1ff */
.L_x_44:
[----:B------:R-:W-:-:S06]  /*0b60*/  IMAD.WIDE R8, R15, 0x4, R2 ;  /* 0x000000040f087825 */ /* 0x000fcc00078e0202 */
[----:B------:R-:W2:Y:S02]  /*0b70*/  LDG.E R9, desc[UR6][R8.64] ;  /* 0x0000000608097981 */ /* 0x000ea4000c1e1900 */
[----:B0-2---:R-:W-:-:S06]  /*0b80*/  IMAD.WIDE R10, R9, 0x4, R12 ;  /* 0x00000004090a7825 */ /* 0x005fcc00078e020c */
[----:B------:R-:W2:Y:S01]  /*0b90*/  LDG.E R11, desc[UR6][R10.64] ;  /* 0x000000060a0b7981 */ /* 0x000ea2000c1e1900 */
[----:B------:R-:W-:Y:S01]  /*0ba0*/  IMAD.WIDE R6, R15, 0x4, R4 ;  /* 0x000000040f067825 */ /* 0x000fe200078e0204 */
[----:B------:R-:W-:-:S03]  /*0bb0*/  UIADD3 UR4, UPT, UPT, UR4, 0x1, URZ ;  /* 0x0000000104047890 */ /* 0x000fc6000fffe0ff */
[----:B------:R-:W-:Y:S01]  /*0bc0*/  VIADD R15, R15, 0x80 ;  /* 0x000000800f0f7836 */ /* 0x000fe20000000000 */
[----:B------:R-:W-:Y:S01]  /*0bd0*/  UISETP.NE.AND UP0, UPT, UR4, URZ, UPT ;  /* 0x000000ff0400728c */ /* 0x000fe2000bf05270 */
[----:B--2---:R0:W-:Y:S08]  /*0be0*/  STG.E desc[UR6][R6.64], R11 ;  /* 0x0000000b06007986 */ /* 0x0041f0000c101906 */
[----:B------:R-:W-:Y:S05]  /*0bf0*/  BRA.U UP0, `(.L_x_44) ;  /* 0xfffffffd00d87547 */ /* 0x000fea000b83ffff */
[----:B------:R-:W-:Y:S05]  /*0c00*/  EXIT ;  /* 0x000000000000794d */ /* 0x000fea0003800000 */
.L_x_39:
[----:B------:R-:W-:-:S13]  /*0c10*/  ISETP.GE.AND P0, PT, R11, 0x1, PT ;  /* 0x000000010b00780c */ /* 0x000fda0003f06270 */
[----:B------:R-:W-:Y:S05]  /*0c20*/  @!P0 EXIT ;  /* 0x000000000000894d */ /* 0x000fea0003800000 */
[----:B------:R-:W0:Y:S01]  /*0c30*/  S2R R8, SR_TID.X ;  /* 0x0000000000087919 */ /* 0x000e220000002100 */
[C---:B------:R-:W-:Y:S02]  /*0c40*/  ISETP.GE.U32.AND P0, PT, R11.reuse, 0x8, PT ;  /* 0x000000080b00780c */ /* 0x040fe40003f06070 */
[----:B------:R-:W-:Y:S02]  /*0c50*/  LOP3.LUT R22, R11, 0x7, RZ, 0xc0, !PT ;  /* 0x000000070b167812 */ /* 0x000fe400078ec0ff */
[----:B------:R-:W-:-:S09]  /*0c60*/  MOV R9, RZ ;  /* 0x000000ff00097202 */ /* 0x000fd20000000f00 */
[----:B------:R-:W-:Y:S05]  /*0c70*/  @!P0 BRA `(.L_x_45) ;  /* 0x0000000400108947 */ /* 0x000fea0003800000 */
[----:B------:R-:W1:Y:S01]  /*0c80*/  LDC.64 R6, c[0x0][0x3a0] ;  /* 0x0000e800ff067b82 */ /* 0x000e620000000a00 */
[----:B------:R-:W-:Y:S01]  /*0c90*/  HFMA2 R12, -RZ, RZ, 0, 0 ;  /* 0x00000000ff0c7431 */ /* 0x000fe200000001ff */
[----:B------:R-:W-:-:S07]  /*0ca0*/  LOP3.LUT R9, R11, 0x7ffffff8, RZ, 0xc0, !PT ;  /* 0x7ffffff80b097812 */ /* 0x000fce00078ec0ff */
.L_x_48:
[----:B0-----:R-:W-:-:S04]  /*0cb0*/  LEA R13, R12, R8, 0x7 ;  /* 0x000000080c0d7211 */ /* 0x001fc800078e38ff */
[----:B------:R-:W-:-:S13]  /*0cc0*/  ISETP.GE.AND P0, PT, R13, R0, PT ;  /* 0x000000000d00720c */ /* 0x000fda0003f06270 */
        /* <DEDUP_REMOVED lines=11> */
[----:B------:R-:W0:Y:S01]  /*0d80*/  @!P1 LDG.E R27, desc[UR6][R10.64] ;  /* 0x000000060a1b9981 */ /* 0x000e22000c1e1900 */
[----:B------:R-:W-:-:S04]  /*0d90*/  IADD3 R15, PT, PT, R13, 0x100, RZ ;  /* 0x000001000d0f7810 */ /* 0x000fc80007ffe0ff */
[----:B------:R-:W-:Y:S01]  /*0da0*/  ISETP.GE.AND P0, PT, R15, R0, PT ;  /* 0x000000000f00720c */ /* 0x000fe20003f06270 */
[----:B0-----:R-:W-:-:S12]  /*0db0*/  @!P1 IMAD.WIDE R20, R27, 0x4, R20 ;  /* 0x000000041b149825 */ /* 0x001fd800078e0214 */
[----:B------:R-:W0:Y:S01]  /*0dc0*/  @!P0 LDC.64 R16, c[0x0][0x3a0] ;  /* 0x0000e800ff108b82 */ /* 0x000e220000000a00 */
[----:B------:R-:W3:Y:S01]  /*0dd0*/  @!P1 LDG.E R21, desc[UR6][R20.64] ;  /* 0x0000000614159981 */ /* 0x000ee2000c1e1900 */
[----:B------:R-:W-:-:S05]  /*0de0*/  IMAD.WIDE R14, R25, 0x4, R4 ;  /* 0x00000004190e7825 */ /* 0x000fca00078e0204 */
[----:B---3--:R3:W-:Y:S04]  /*0df0*/  @!P1 STG.E desc[UR6][R14.64], R21 ;  /* 0x000000150e009986 */ /* 0x0087e8000c101906 */
[----:B------:R-:W0:Y:S01]  /*0e00*/  @!P0 LDG.E R25, desc[UR6][R10.64+0x200] ;  /* 0x000200060a198981 */ /* 0x000e22000c1e1900 */
[----:B--2---:R-:W-:-:S04]  /*0e10*/  IADD3 R19, PT, PT, R13, 0x180, RZ ;  /* 0x000001800d137810 */ /* 0x004fc80007ffe0ff */
[----:B------:R-:W-:-:S13]  /*0e20*/  ISETP.GE.AND P1, PT, R19, R0, PT ;  /* 0x000000001300720c */ /* 0x000fda0003f26270 */
[----:B------:R-:W2:Y:S01]  /*0e30*/  @!P1 LDC.64 R18, c[0x0][0x3a0] ;  /* 0x0000e800ff129b82 */ /* 0x000ea20000000a00 */
[----:B0-----:R-:W-:-:S05]  /*0e40*/  @!P0 IMAD.WIDE R16, R25, 0x4, R16 ;  /* 0x0000000419108825 */ /* 0x001fca00078e0210 */
[----:B------:R-:W4:Y:S04]  /*0e50*/  @!P0 LDG.E R23, desc[UR6][R16.64] ;  /* 0x0000000610178981 */ /* 0x000f28000c1e1900 */
[----:B----4-:R0:W-:Y:S04]  /*0e60*/  @!P0 STG.E desc[UR6][R14.64+0x200], R23 ;  /* 0x000200170e008986 */ /* 0x0101e8000c101906 */
[----:B------:R-:W2:Y:S02]  /*0e70*/  @!P1 LDG.E R25, desc[UR6][R10.64+0x400] ;  /* 0x000400060a199981 */ /* 0x000ea4000c1e1900 */
[----:B--2---:R-:W-:-:S05]  /*0e80*/  @!P1 IMAD.WIDE R18, R25, 0x4, R18 ;  /* 0x0000000419129825 */ /* 0x004fca00078e0212 */
[----:B---3--:R-:W2:Y:S01]  /*0e90*/  @!P1 LDG.E R21, desc[UR6][R18.64] ;  /* 0x0000000612159981 */ /* 0x008ea2000c1e1900 */
[----:B------:R-:W-:-:S05]  /*0ea0*/  VIADD R25, R13, 0x200 ;  /* 0x000002000d197836 */ /* 0x000fca0000000000 */
[----:B------:R-:W-:-:S13]  /*0eb0*/  ISETP.GE.AND P0, PT, R25, R0, PT ;  /* 0x000000001900720c */ /* 0x000fda0003f06270 */
[----:B------:R-:W3:Y:S01]  /*0ec0*/  @!P0 LDC.64 R16, c[0x0][0x3a0] ;  /* 0x0000e800ff108b82 */ /* 0x000ee20000000a00 */
[----:B--2---:R2:W-:Y:S04]  /*0ed0*/  @!P1 STG.E desc[UR6][R14.64+0x400], R21 ;  /* 0x000400150e009986 */ /* 0x0045e8000c101906 */
[----:B------:R-:W3:Y:S02]  /*0ee0*/  @!P0 LDG.E R25, desc[UR6][R10.64+0x600] ;  /* 0x000600060a198981 */ /* 0x000ee4000c1e1900 */
[----:B---3--:R-:W-:-:S05]  /*0ef0*/  @!P0 IMAD.WIDE R16, R25, 0x4, R16 ;  /* 0x0000000419108825 */ /* 0x008fca00078e0210 */
[----:B0-----:R-:W3:Y:S01]  /*0f00*/  @!P0 LDG.E R23, desc[UR6][R16.64] ;  /* 0x0000000610178981 */ /* 0x001ee2000c1e1900 */
[----:B------:R-:W-:-:S04]  /*0f10*/  IADD3 R25, PT, PT, R13, 0x280, RZ ;  /* 0x000002800d197810 */ /* 0x000fc80007ffe0ff */
[----:B------:R-:W-:-:S13]  /*0f20*/  ISETP.GE.AND P1, PT, R25, R0, PT ;  /* 0x000000001900720c */ /* 0x000fda0003f26270 */
[----:B------:R-:W0:Y:S01]  /*0f30*/  @!P1 LDC.64 R18, c[0x0][0x3a0] ;  /* 0x0000e800ff129b82 */ /* 0x000e220000000a00 */
[----:B---3--:R3:W-:Y:S04]  /*0f40*/  @!P0 STG.E desc[UR6][R14.64+0x600], R23 ;  /* 0x000600170e008986 */ /* 0x0087e8000c101906 */
[----:B------:R-:W0:Y:S01]  /*0f50*/  @!P1 LDG.E R25, desc[UR6][R10.64+0x800] ;  /* 0x000800060a199981 */ /* 0x000e22000c1e1900 */
[----:B--2---:R-:W-:-:S04]  /*0f60*/  IADD3 R21, PT, PT, R13, 0x300, RZ ;  /* 0x000003000d157810 */ /* 0x004fc80007ffe0ff */
[----:B------:R-:W-:-:S13]  /*0f70*/  ISETP.GE.AND P0, PT, R21, R0, PT ;  /* 0x000000001500720c */ /* 0x000fda0003f06270 */
[----:B------:R-:W2:Y:S01]  /*0f80*/  @!P0 LDC.64 R16, c[0x0][0x3a0] ;  /* 0x0000e800ff108b82 */ /* 0x000ea20000000a00 */
[----:B0-----:R-:W-:-:S06]  /*0f90*/  @!P1 IMAD.WIDE R18, R25, 0x4, R18 ;  /* 0x0000000419129825 */ /* 0x001fcc00078e0212 */
[----:B------:R-:W4:Y:S04]  /*0fa0*/  @!P1 LDG.E R19, desc[UR6][R18.64] ;  /* 0x0000000612139981 */ /* 0x000f28000c1e1900 */
[----:B----4-:R3:W-:Y:S04]  /*0fb0*/  @!P1 STG.E desc[UR6][R14.64+0x800], R19 ;  /* 0x000800130e009986 */ /* 0x0107e8000c101906 */
[----:B------:R-:W2:Y:S02]  /*0fc0*/  @!P0 LDG.E R21, desc[UR6][R10.64+0xa00] ;  /* 0x000a00060a158981 */ /* 0x000ea4000c1e1900 */
[----:B--2---:R-:W-:-:S06]  /*0fd0*/  @!P0 IMAD.WIDE R16, R21, 0x4, R16 ;  /* 0x0000000415108825 */ /* 0x004fcc00078e0210 */
[----:B------:R-:W2:Y:S01]  /*0fe0*/  @!P0 LDG.E R17, desc[UR6][R16.64] ;  /* 0x0000000610118981 */ /* 0x000ea2000c1e1900 */
[----:B------:R-:W-:Y:S01]  /*0ff0*/  IADD3 R13, PT, PT, R13, 0x380, RZ ;  /* 0x000003800d0d7810 */ /* 0x000fe20007ffe0ff */
[----:B------:R-:W-:Y:S01]  /*1000*/  BSSY.RECONVERGENT B0, `(.L_x_46) ;  /* 0x000000a000007945 */ /* 0x000fe20003800200 */
[----:B------:R-:W-:-:S04]  /*1010*/  IADD3 R12, PT, PT, R12, 0x8, RZ ;  /* 0x000000080c0c7810 */ /* 0x000fc80007ffe0ff */
[----:B------:R-:W-:Y:S01]  /*1020*/  ISETP.NE.AND P1, PT, R12, R9, PT ;  /* 0x000000090c00720c */ /* 0x000fe20003f25270 */
[----:B--2---:R3:W-:Y:S01]  /*1030*/  @!P0 STG.E desc[UR6][R14.64+0xa00], R17 ;  /* 0x000a00110e008986 */ /* 0x0047e2000c101906 */
[----:B------:R-:W-:-:S13]  /*1040*/  ISETP.GE.AND P0, PT, R13, R0, PT ;  /* 0x000000000d00720c */ /* 0x000fda0003f06270 */
[----:B---3--:R-:W-:Y:S05]  /*1050*/  @P0 BRA `(.L_x_47) ;  /* 0x0000000000100947 */ /* 0x008fea0003800000 */
[----:B------:R-:W1:Y:S02]  /*1060*/  LDG.E R17, desc[UR6][R10.64+0xc00] ;  /* 0x000c00060a117981 */ /* 0x000e64000c1e1900 */
[----:B-1----:R-:W-:-:S06]  /*1070*/  IMAD.WIDE R16, R17, 0x4, R6 ;  /* 0x0000000411107825 */ /* 0x002fcc00078e0206 */
[----:B------:R-:W2:Y:S04]  /*1080*/  LDG.E R17, desc[UR6][R16.64] ;  /* 0x0000000610117981 */ /* 0x000ea8000c1e1900 */
[----:B--2---:R0:W-:Y:S02]  /*1090*/  STG.E desc[UR6][R14.64+0xc00], R17 ;  /* 0x000c00110e007986 */ /* 0x0041e4000c101906 */
.L_x_47:
[----:B------:R-:W-:Y:S05]  /*10a0*/  BSYNC.RECONVERGENT B0 ;  /* 0x0000000000007941 */ /* 0x000fea0003800200 */
.L_x_46:
[----:B------:R-:W-:Y:S05]  /*10b0*/  @P1 BRA `(.L_x_48) ;  /* 0xfffffff800fc1947 */ /* 0x000fea000383ffff */
.L_x_45:
[----:B------:R-:W-:-:S13]  /*10c0*/  ISETP.NE.AND P0, PT, R22, RZ, PT ;  /* 0x000000ff1600720c */ /* 0x000fda0003f05270 */
[----:B------:R-:W-:Y:S05]  /*10d0*/  @!P0 EXIT ;  /* 0x000000000000894d */ /* 0x000fea0003800000 */
[----:B-1----:R-:W1:Y:S01]  /*10e0*/  LDC R6, c[0x0][0x384] ;  /* 0x0000e100ff067b82 */ /* 0x002e620000000800 */
        /* <DEDUP_REMOVED lines=41> */
.L_x_49:
[----:B------:R-:W-:Y:S05]  /*1380*/  @!P0 EXIT ;  /* 0x000000000000894d */ /* 0x000fea0003800000 */
[----:B------:R-:W-:Y:S02]  /*1390*/  ISETP.NE.AND P1, PT, R20, 0x1, PT ;  /* 0x000000011400780c */ /* 0x000fe40003f25270 */
[----:B------:R-:W-:-:S04]  /*13a0*/  LOP3.LUT R6, R6, 0x1, RZ, 0xc0, !PT ;  /* 0x0000000106067812 */ /* 0x000fc800078ec0ff */
[----:B------:R-:W-:-:S07]  /*13b0*/  ISETP.NE.U32.AND P0, PT, R6, 0x1, PT ;  /* 0x000000010600780c */ /* 0x000fce0003f05070 */
[----:B------:R-:W-:Y:S06]  /*13c0*/  @!P1 BRA `(.L_x_50) ;  /* 0x00000000004c9947 */ /* 0x000fec0003800000 */
[----:B01----:R-:W-:-:S04]  /*13d0*/  LEA R13, R9, R8, 0x7 ;  /* 0x00000008090d7211 */ /* 0x003fc800078e38ff */
        /* <DEDUP_REMOVED lines=18> */
.L_x_50:
[----:B------:R-:W-:Y:S05]  /*1500*/  @P0 EXIT ;  /* 0x000000000000094d */ /* 0x000fea0003800000 */
[----:B0-----:R-:W-:-:S04]  /*1510*/  LEA R9, R9, R8, 0x7 ;  /* 0x0000000809097211 */ /* 0x001fc800078e38ff */
[----:B------:R-:W-:-:S13]  /*1520*/  ISETP.GE.AND P0, PT, R9, R0, PT ;  /* 0x000000000900720c */ /* 0x000fda0003f06270 */
[----:B------:R-:W-:Y:S05]  /*1530*/  @P0 EXIT ;  /* 0x000000000000094d */ /* 0x000fea0003800000 */
[----:B------:R-:W-:Y:S01]  /*1540*/  IMAD.WIDE R2, R9, 0x4, R2 ;  /* 0x0000000409027825 */ /* 0x000fe200078e0202 */
[----:B--2---:R-:W0:Y:S05]  /*1550*/  LDC.64 R6, c[0x0][0x3a0] ;  /* 0x0000e800ff067b82 */ /* 0x004e2a0000000a00 */
[----:B------:R-:W0:Y:S02]  /*1560*/  LDG.E R3, desc[UR6][R2.64] ;  /* 0x0000000602037981 */ /* 0x000e24000c1e1900 */
[----:B0-----:R-:W-:-:S06]  /*1570*/  IMAD.WIDE R6, R3, 0x4, R6 ;  /* 0x0000000403067825 */ /* 0x001fcc00078e0206 */
[----:B------:R-:W2:Y:S01]  /*1580*/  LDG.E R7, desc[UR6][R6.64] ;  /* 0x0000000606077981 */ /* 0x000ea2000c1e1900 */
[----:B------:R-:W-:-:S05]  /*1590*/  IMAD.WIDE R4, R9, 0x4, R4 ;  /* 0x0000000409047825 */ /* 0x000fca00078e0204 */
[----:B--2---:R-:W-:Y:S01]  /*15a0*/  STG.E desc[UR6][R4.64], R7 ;  /* 0x0000000704007986 */ /* 0x004fe2000c101906 */
[----:B------:R-:W-:Y:S05]  /*15b0*/  EXIT ;  /* 0x000000000000794d */ /* 0x000fea0003800000 */
.L_x_51:
        /* <DEDUP_REMOVED lines=12> */
.L_x_64:


//--------------------- .text._ZN3cub18CUB_300001_SM_10006detail8for_each13static_kernelINS2_12policy_hub_t12policy_500_tElN6thrust24THRUST_300001_SM_1000_NS8cuda_cub6__fill7functorINS7_6detail15normal_iteratorINS7_10device_ptrIiEEEEiEEEEvT0_T1_ --------------------------
	.section	.text._ZN3cub18CUB_300001_SM_10006detail8for_each13static_kernelINS2_12policy_hub_t12policy_500_tElN6thrust24THRUST_300001_SM_1000_NS8cuda_cub6__fill7functorINS7_6detail15normal_iteratorINS7_10device_ptrIiEEEEiEEEEvT0_T1_,"ax",@progbits
	.align	128
        .global         _ZN3cub18CUB_300001_SM_10006detail8for_each13static_kernelINS2_12policy_hub_t12policy_500_tElN6thrust24THRUST_300001_SM_1000_NS8cuda_cub6__fill7functorINS7_6detail15normal_iteratorINS7_10device_ptrIiEEEEiEEEEvT0_T1_
        .type           _ZN3cub18CUB_300001_SM_10006detail8for_each13static_kernelINS2_12policy_hub_t12policy_500_tElN6thrust24THRUST_300001_SM_1000_NS8cuda_cub6__fill7functorINS7_6detail15normal_iteratorINS7_10device_ptrIiEEEEiEEEEvT0_T1_,@function
        .size           _ZN3cub18CUB_300001_SM_10006detail8for_each13static_kernelINS2_12policy_hub_t12policy_500_tElN6thrust24THRUST_300001_SM_1000_NS8cuda_cub6__fill7functorINS7_6detail15normal_iteratorINS7_10device_ptrIiEEEEiEEEEvT0_T1_,(.L_x_65 - _ZN3cub18CUB_300001_SM_10006detail8for_each13static_kernelINS2_12policy_hub_t12policy_500_tElN6thrust24THRUST_300001_SM_1000_NS8cuda_cub6__fill7functorINS7_6detail15normal_iteratorINS7_10device_ptrIiEEEEiEEEEvT0_T1_)
        .other          _ZN3cub18CUB_300001_SM_10006detail8for_each13static_kernelINS2_12policy_hub_t12policy_500_tElN6thrust24THRUST_300001_SM_1000_NS8cuda_cub6__fill7functorINS7_6detail15normal_iteratorINS7_10device_ptrIiEEEEiEEEEvT0_T1_,@"STO_CUDA_ENTRY STV_DEFAULT"
_ZN3cub18CUB_300001_SM_10006detail8for_each13static_kernelINS2_12policy_hub_t12policy_500_tElN6thrust24THRUST_300001_SM_1000_NS8cuda_cub6__fill7functorINS7_6detail15normal_iteratorINS7_10device_ptrIiEEEEiEEEEvT0_T1_:
.text._ZN3cub18CUB_300001_SM_10006detail8for_each13static_kernelINS2_12policy_hub_t12policy_500_tElN6thrust24THRUST_300001_SM_1000_NS8cuda_cub6__fill7functorINS7_6detail15normal_iteratorINS7_10device_ptrIiEEEEiEEEEvT0_T1_:
[----:B------:R-:W-:Y:S08]  /*0000*/  LDC R1, c[0x0][0x37c] ;  /* 0x0000df00ff017b82 */ /* 0x000ff00000000800 */
[----:B------:R-:W0:Y:S01]  /*0010*/  S2UR UR4, SR_CTAID.X ;  /* 0x00000000000479c3 */ /* 0x000e220000002500 */
[----:B------:R-:W1:Y:S01]  /*0020*/  LDCU.64 UR6, c[0x0][0x380] ;  /* 0x00007000ff0677ac */ /* 0x000e620008000a00 */
[----:B------:R-:W2:Y:S01]  /*0030*/  LDCU.64 UR8, c[0x0][0x358] ;  /* 0x00006b00ff0877ac */ /* 0x000ea20008000a00 */
[----:B0-----:R-:W-:-:S04]  /*0040*/  UIMAD.WIDE.U32 UR4, UR4, 0x200, URZ ;  /* 0x00000200040478a5 */ /* 0x001fc8000f8e00ff */
[----:B-1----:R-:W-:-:S04]  /*0050*/  UIADD3 UR6, UP0, UPT, -UR4, UR6, URZ ;  /* 0x0000000604067290 */ /* 0x002fc8000ff1e1ff */
[----:B------:R-:W-:Y:S02]  /*0060*/  UIADD3.X UR7, UPT, UPT, ~UR5, UR7, URZ, UP0, !UPT ;  /* 0x0000000705077290 */ /* 0x000fe400087fe5ff */
[----:B------:R-:W-:-:S04]  /*0070*/  UISETP.GE.U32.AND UP0, UPT, UR6, 0x200, UPT ;  /* 0x000002000600788c */ /* 0x000fc8000bf06070 */
[----:B------:R-:W-:-:S09]  /*0080*/  UISETP.GE.AND.EX UP0, UPT, UR7, URZ, UPT, UP0 ;  /* 0x000000ff0700728c */ /* 0x000fd2000bf06300 */
[----:B--2---:R-:W-:Y:S05]  /*0090*/  BRA.U !UP0, `(.L_x_52) ;  /* 0x0000000108287547 */ /* 0x004fea000b800000 */
[----:B------:R-:W0:Y:S01]  /*00a0*/  S2R R0, SR_TID.X ;  /* 0x0000000000007919 */ /* 0x000e220000002100 */
[----:B------:R-:W1:Y:S01]  /*00b0*/  LDCU.64 UR6, c[0x0][0x388] ;  /* 0x00007100ff0677ac */ /* 0x000e620008000a00 */
[----:B------:R-:W2:Y:S01]  /*00c0*/  LDC R5, c[0x0][0x390] ;  /* 0x0000e400ff057b82 */ /* 0x000ea20000000800 */
[----:B0-----:R-:W-:-:S05]  /*00d0*/  IADD3 R0, P0, PT, R0, UR4, RZ ;  /* 0x0000000400007c10 */ /* 0x001fca000ff1e0ff */
[----:B------:R-:W-:Y:S01]  /*00e0*/  IMAD.X R3, RZ, RZ, UR5, P0 ;  /* 0x00000005ff037e24 */ /* 0x000fe200080e06ff */
[----:B-1----:R-:W-:-:S04]  /*00f0*/  LEA R2, P0, R0, UR6, 0x2 ;  /* 0x0000000600027c11 */ /* 0x002fc8000f8010ff */
[----:B------:R-:W-:-:S05]  /*0100*/  LEA.HI.X R3, R0, UR7, R3, 0x2, P0 ;  /* 0x0000000700037c11 */ /* 0x000fca00080f1403 */
[----:B--2---:R-:W-:Y:S04]  /*0110*/  STG.E desc[UR8][R2.64], R5 ;  /* 0x0000000502007986 */ /* 0x004fe8000c101908 */
[----:B------:R-:W-:Y:S01]  /*0120*/  STG.E desc[UR8][R2.64+0x400], R5 ;  /* 0x0004000502007986 */ /* 0x000fe2000c101908 */
[----:B------:R-:W-:Y:S05]  /*0130*/  EXIT ;  /* 0x000000000000794d */ /* 0x000fea0003800000 */
.L_x_52:
[----:B------:R-:W0:Y:S01]  /*0140*/  S2R R0, SR_TID.X ;  /* 0x0000000000007919 */ /* 0x000e220000002100 */
[----:B------:R-:W-:Y:S01]  /*0150*/  USHF.R.S32.HI UR7, URZ, 0x1f, UR6 ;  /* 0x0000001fff077899 */ /* 0x000fe20008011406 */
[----:B------:R-:W1:Y:S05]  /*0160*/  LDCU.64 UR10, c[0x0][0x388] ;  /* 0x00007100ff0a77ac */ /* 0x000e6a0008000a00 */
[----:B------:R-:W-:Y:S02]  /*0170*/  IMAD.U32 R2, RZ, RZ, UR7 ;  /* 0x00000007ff027e24 */ /* 0x000fe4000f8e00ff */
[----:B------:R-:W-:Y:S01]  /*0180*/  IMAD.U32 R4, RZ, RZ, UR7 ;  /* 0x00000007ff047e24 */ /* 0x000fe2000f8e00ff */
[----:B0-----:R-:W-:-:S04]  /*0190*/  ISETP.LT.U32.AND P0, PT, R0, UR6, PT ;  /* 0x0000000600007c0c */ /* 0x001fc8000bf01070 */
[----:B------:R-:W-:Y:S01]  /*01a0*/  ISETP.GT.AND.EX P0, PT, R2, RZ, PT, P0 ;  /* 0x000000ff0200720c */ /* 0x000fe20003f04300 */
[C---:B------:R-:W-:Y:S01]  /*01b0*/  VIADD R2, R0.reuse, 0x100 ;  /* 0x0000010000027836 */ /* 0x040fe20000000000 */
[----:B------:R-:W-:-:S04]  /*01c0*/  IADD3 R0, P2, PT, R0, UR4, RZ ;  /* 0x0000000400007c10 */ /* 0x000fc8000ff5e0ff */
[----:B------:R-:W-:Y:S01]  /*01d0*/  ISETP.LT.U32.AND P1, PT, R2, UR6, PT ;  /* 0x0000000602007c0c */ /* 0x000fe2000bf21070 */
[----:B------:R-:W-:Y:S01]  /*01e0*/  IMAD.X R3, RZ, RZ, UR5, P2 ;  /* 0x00000005ff037e24 */ /* 0x000fe200090e06ff */
[----:B-1----:R-:W-:Y:S02]  /*01f0*/  LEA R2, P2, R0, UR10, 0x2 ;  /* 0x0000000a00027c11 */ /* 0x002fe4000f8410ff */
[----:B------:R-:W-:Y:S02]  /*0200*/  ISETP.GT.AND.EX P1, PT, R4, RZ, PT, P1 ;  /* 0x000000ff0400720c */ /* 0x000fe40003f24310 */
[----:B------:R-:W-:Y:S01]  /*0210*/  LEA.HI.X R3, R0, UR11, R3, 0x2, P2 ;  /* 0x0000000b00037c11 */ /* 0x000fe200090f1403 */
[----:B------:R-:W0:Y:S04]  /*0220*/  @P0 LDC R5, c[0x0][0x390] ;  /* 0x0000e400ff050b82 */ /* 0x000e280000000800 */
[----:B0-----:R0:W-:Y:S06]  /*0230*/  @P0 STG.E desc[UR8][R2.64], R5 ;  /* 0x0000000502000986 */ /* 0x0011ec000c101908 */
[----:B------:R-:W-:Y:S05]  /*0240*/  @!P1 EXIT ;  /* 0x000000000000994d */ /* 0x000fea0003800000 */
[----:B0-----:R-:W0:Y:S02]  /*0250*/  LDC R5, c[0x0][0x390] ;  /* 0x0000e400ff057b82 */ /* 0x001e240000000800 */
[----:B0-----:R-:W-:Y:S01]  /*0260*/  STG.E desc[UR8][R2.64+0x400], R5 ;  /* 0x0004000502007986 */ /* 0x001fe2000c101908 */
[----:B------:R-:W-:Y:S05]  /*0270*/  EXIT ;  /* 0x000000000000794d */ /* 0x000fea0003800000 */
.L_x_53:
        /* <DEDUP_REMOVED lines=16> */
.L_x_65:


//--------------------- .text._ZN3cub18CUB_300001_SM_10006detail8for_each13static_kernelINS2_12policy_hub_t12policy_500_tEmN6thrust24THRUST_300001_SM_1000_NS8cuda_cub20__uninitialized_fill7functorINS7_10device_ptrIiEEiEEEEvT0_T1_ --------------------------
	.section	.text._ZN3cub18CUB_300001_SM_10006detail8for_each13static_kernelINS2_12policy_hub_t12policy_500_tEmN6thrust24THRUST_300001_SM_1000_NS8cuda_cub20__uninitialized_fill7functorINS7_10device_ptrIiEEiEEEEvT0_T1_,"ax",@progbits
	.align	128
        .global         _ZN3cub18CUB_300001_SM_10006detail8for_each13static_kernelINS2_12policy_hub_t12policy_500_tEmN6thrust24THRUST_300001_SM_1000_NS8cuda_cub20__uninitialized_fill7functorINS7_10device_ptrIiEEiEEEEvT0_T1_
        .type           _ZN3cub18CUB_300001_SM_10006detail8for_each13static_kernelINS2_12policy_hub_t12policy_500_tEmN6thrust24THRUST_300001_SM_1000_NS8cuda_cub20__uninitialized_fill7functorINS7_10device_ptrIiEEiEEEEvT0_T1_,@function
        .size           _ZN3cub18CUB_300001_SM_10006detail8for_each13static_kernelINS2_12policy_hub_t12policy_500_tEmN6thrust24THRUST_300001_SM_1000_NS8cuda_cub20__uninitialized_fill7functorINS7_10device_ptrIiEEiEEEEvT0_T1_,(.L_x_66 - _ZN3cub18CUB_300001_SM_10006detail8for_each13static_kernelINS2_12policy_hub_t12policy_500_tEmN6thrust24THRUST_300001_SM_1000_NS8cuda_cub20__uninitialized_fill7functorINS7_10device_ptrIiEEiEEEEvT0_T1_)
        .other          _ZN3cub18CUB_300001_SM_10006detail8for_each13static_kernelINS2_12policy_hub_t12policy_500_tEmN6thrust24THRUST_300001_SM_1000_NS8cuda_cub20__uninitialized_fill7functorINS7_10device_ptrIiEEiEEEEvT0_T1_,@"STO_CUDA_ENTRY STV_DEFAULT"
_ZN3cub18CUB_300001_SM_10006detail8for_each13static_kernelINS2_12policy_hub_t12policy_500_tEmN6thrust24THRUST_300001_SM_1000_NS8cuda_cub20__uninitialized_fill7functorINS7_10device_ptrIiEEiEEEEvT0_T1_:
.text._ZN3cub18CUB_300001_SM_10006detail8for_each13static_kernelINS2_12policy_hub_t12policy_500_tEmN6thrust24THRUST_300001_SM_1000_NS8cuda_cub20__uninitialized_fill7functorINS7_10device_ptrIiEEiEEEEvT0_T1_:
        /* <DEDUP_REMOVED lines=8> */
[----:B------:R-:W-:-:S09]  /*0080*/  UISETP.GE.U32.AND.EX UP0, UPT, UR7, URZ, UPT, UP0 ;  /* 0x000000ff0700728c */ /* 0x000fd2000bf06100 */
        /* <DEDUP_REMOVED lines=11> */
.L_x_54:
[----:B------:R-:W0:Y:S01]  /*0140*/  S2R R0, SR_TID.X ;  /* 0x0000000000007919 */ /* 0x000e220000002100 */
[----:B------:R-:W-:Y:S01]  /*0150*/  IMAD.U32 R2, RZ, RZ, UR7 ;  /* 0x00000007ff027e24 */ /* 0x000fe2000f8e00ff */
[----:B------:R-:W1:Y:S01]  /*0160*/  LDCU.64 UR10, c[0x0][0x388] ;  /* 0x00007100ff0a77ac */ /* 0x000e620008000a00 */
[----:B------:R-:W-:Y:S01]  /*0170*/  IMAD.U32 R4, RZ, RZ, UR7 ;  /* 0x00000007ff047e24 */ /* 0x000fe2000f8e00ff */
[----:B0-----:R-:W-:-:S04]  /*0180*/  ISETP.LT.U32.AND P0, PT, R0, UR6, PT ;  /* 0x0000000600007c0c */ /* 0x001fc8000bf01070 */
[----:B------:R-:W-:Y:S01]  /*0190*/  ISETP.GT.U32.AND.EX P0, PT, R2, RZ, PT, P0 ;  /* 0x000000ff0200720c */ /* 0x000fe20003f04100 */
[C---:B------:R-:W-:Y:S01]  /*01a0*/  VIADD R2, R0.reuse, 0x100 ;  /* 0x0000010000027836 */ /* 0x040fe20000000000 */
[----:B------:R-:W-:-:S04]  /*01b0*/  IADD3 R0, P2, PT, R0, UR4, RZ ;  /* 0x0000000400007c10 */ /* 0x000fc8000ff5e0ff */
[----:B------:R-:W-:Y:S01]  /*01c0*/  ISETP.LT.U32.AND P1, PT, R2, UR6, PT ;  /* 0x0000000602007c0c */ /* 0x000fe2000bf21070 */
[----:B------:R-:W-:Y:S01]  /*01d0*/  IMAD.X R3, RZ, RZ, UR5, P2 ;  /* 0x00000005ff037e24 */ /* 0x000fe200090e06ff */
[----:B-1----:R-:W-:Y:S02]  /*01e0*/  LEA R2, P2, R0, UR10, 0x2 ;  /* 0x0000000a00027c11 */ /* 0x002fe4000f8410ff */
[----:B------:R-:W-:Y:S02]  /*01f0*/  ISETP.GT.U32.AND.EX P1, PT, R4, RZ, PT, P1 ;  /* 0x000000ff0400720c */ /* 0x000fe40003f24110 */
[----:B------:R-:W-:Y:S01]  /*0200*/  LEA.HI.X R3, R0, UR11, R3, 0x2, P2 ;  /* 0x0000000b00037c11 */ /* 0x000fe200090f1403 */
[----:B------:R-:W0:Y:S04]  /*0210*/  @P0 LDC R5, c[0x0][0x390] ;  /* 0x0000e400ff050b82 */ /* 0x000e280000000800 */
[----:B0-----:R0:W-:Y:S06]  /*0220*/  @P0 STG.E desc[UR8][R2.64], R5 ;  /* 0x0000000502000986 */ /* 0x0011ec000c101908 */
[----:B------:R-:W-:Y:S05]  /*0230*/  @!P1 EXIT ;  /* 0x000000000000994d */ /* 0x000fea0003800000 */
[----:B0-----:R-:W0:Y:S02]  /*0240*/  LDC R5, c[0x0][0x390] ;  /* 0x0000e400ff057b82 */ /* 0x001e240000000800 */
[----:B0-----:R-:W-:Y:S01]  /*0250*/  STG.E desc[UR8][R2.64+0x400], R5 ;  /* 0x0004000502007986 */ /* 0x001fe2000c101908 */
[----:B------:R-:W-:Y:S05]  /*0260*/  EXIT ;  /* 0x000000000000794d */ /* 0x000fea0003800000 */
.L_x_55:
        /* <DEDUP_REMOVED lines=9> */
.L_x_66:


//--------------------- .text._ZN3cub18CUB_300001_SM_10006detail11EmptyKernelIvEEvv --------------------------
	.section	.text._ZN3cub18CUB_300001_SM_10006detail11EmptyKernelIvEEvv,"ax",@progbits
	.align	128
        .global         _ZN3cub18CUB_300001_SM_10006detail11EmptyKernelIvEEvv
        .type           _ZN3cub18CUB_300001_SM_10006detail11EmptyKernelIvEEvv,@function
        .size           _ZN3cub18CUB_300001_SM_10006detail11EmptyKernelIvEEvv,(.L_x_67 - _ZN3cub18CUB_300001_SM_10006detail11EmptyKernelIvEEvv)
        .other          _ZN3cub18CUB_300001_SM_10006detail11EmptyKernelIvEEvv,@"STO_CUDA_ENTRY STV_DEFAULT"
_ZN3cub18CUB_300001_SM_10006detail11EmptyKernelIvEEvv:
.text._ZN3cub18CUB_300001_SM_10006detail11EmptyKernelIvEEvv:
[----:B------:R-:W-:Y:S01]  /*0000*/  LDC R1, c[0x0][0x37c] ;  /* 0x0000df00ff017b82 */ /* 0x000fe20000000800 */
[----:B------:R-:W-:Y:S05]  /*0010*/  EXIT ;  /* 0x000000000000794d */ /* 0x000fea0003800000 */
.L_x_56:
        /* <DEDUP_REMOVED lines=14> */
.L_x_67:


//--------------------- .text._Z24deflate_to_struct_kernelIiEvPKT_P9ContainerIS0_Ei --------------------------
	.section	.text._Z24deflate_to_struct_kernelIiEvPKT_P9ContainerIS0_Ei,"ax",@progbits
	.align	128
        .global         _Z24deflate_to_struct_kernelIiEvPKT_P9ContainerIS0_Ei
        .type           _Z24deflate_to_struct_kernelIiEvPKT_P9ContainerIS0_Ei,@function
        .size           _Z24deflate_to_struct_kernelIiEvPKT_P9ContainerIS0_Ei,(.L_x_68 - _Z24deflate_to_struct_kernelIiEvPKT_P9ContainerIS0_Ei)
        .other          _Z24deflate_to_struct_kernelIiEvPKT_P9ContainerIS0_Ei,@"STO_CUDA_ENTRY STV_DEFAULT"
_Z24deflate_to_struct_kernelIiEvPKT_P9ContainerIS0_Ei:
.text._Z24deflate_to_struct_kernelIiEvPKT_P9ContainerIS0_Ei:
[----:B------:R-:W-:Y:S01]  /*0000*/  LDC R1, c[0x0][0x37c] ;  /* 0x0000df00ff017b82 */ /* 0x000fe20000000800 */
[----:B------:R-:W0:Y:S07]  /*0010*/  S2R R0, SR_TID.X ;  /* 0x0000000000007919 */ /* 0x000e2e0000002100 */
[----:B------:R-:W0:Y:S01]  /*0020*/  S2UR UR4, SR_CTAID.X ;  /* 0x00000000000479c3 */ /* 0x000e220000002500 */
[----:B------:R-:W1:Y:S07]  /*0030*/  LDCU UR5, c[0x0][0x390] ;  /* 0x00007200ff0577ac */ /* 0x000e6e0008000800 */
[----:B------:R-:W0:Y:S02]  /*0040*/  LDC R11, c[0x0][0x360] ;  /* 0x0000d800ff0b7b82 */ /* 0x000e240000000800 */
[----:B0-----:R-:W-:-:S05]  /*0050*/  IMAD R0, R11, UR4, R0 ;  /* 0x000000040b007c24 */ /* 0x001fca000f8e0200 */
[----:B-1----:R-:W-:-:S13]  /*0060*/  ISETP.GE.AND P0, PT, R0, UR5, PT ;  /* 0x0000000500007c0c */ /* 0x002fda000bf06270 */
[----:B------:R-:W-:Y:S05]  /*0070*/  @P0 EXIT ;  /* 0x000000000000094d */ /* 0x000fea0003800000 */
[----:B------:R-:W0:Y:S01]  /*0080*/  LDC.64 R8, c[0x0][0x380] ;  /* 0x0000e000ff087b82 */ /* 0x000e220000000a00 */
[----:B------:R-:W1:Y:S01]  /*0090*/  LDCU UR4, c[0x0][0x370] ;  /* 0x00006e00ff0477ac */ /* 0x000e620008000800 */
[----:B------:R-:W2:Y:S06]  /*00a0*/  LDCU.64 UR6, c[0x0][0x358] ;  /* 0x00006b00ff0677ac */ /* 0x000eac0008000a00 */
[----:B------:R-:W3:Y:S01]  /*00b0*/  LDC.64 R6, c[0x0][0x388] ;  /* 0x0000e200ff067b82 */ /* 0x000ee20000000a00 */
[----:B-1----:R-:W-:-:S07]  /*00c0*/  IMAD R11, R11, UR4, RZ ;  /* 0x000000040b0b7c24 */ /* 0x002fce000f8e02ff */
.L_x_57:
[----:B-1-3--:R-:W-:-:S05]  /*00d0*/  IMAD.WIDE R2, R0, 0x8, R6 ;  /* 0x0000000800027825 */ /* 0x00afca00078e0206 */
[----:B--2---:R-:W0:Y:S02]  /*00e0*/  LDG.E R5, desc[UR6][R2.64] ;  /* 0x0000000602057981 */ /* 0x004e24000c1e1900 */
[----:B0-----:R-:W-:-:S06]  /*00f0*/  IMAD.WIDE R4, R5, 0x4, R8 ;  /* 0x0000000405047825 */ /* 0x001fcc00078e0208 */
[----:B------:R-:W2:Y:S01]  /*0100*/  LDG.E R5, desc[UR6][R4.64] ;  /* 0x0000000604057981 */ /* 0x000ea2000c1e1900 */
[----:B------:R-:W-:-:S04]  /*0110*/  IADD3 R0, PT, PT, R11, R0, RZ ;  /* 0x000000000b007210 */ /* 0x000fc80007ffe0ff */
[----:B------:R-:W-:Y:S01]  /*0120*/  ISETP.GE.AND P0, PT, R0, UR5, PT ;  /* 0x0000000500007c0c */ /* 0x000fe2000bf06270 */
[----:B--2---:R1:W-:-:S12]  /*0130*/  STG.E desc[UR6][R2.64+0x4], R5 ;  /* 0x0000040502007986 */ /* 0x0043d8000c101906 */
[----:B------:R-:W-:Y:S05]  /*0140*/  @!P0 BRA `(.L_x_57) ;  /* 0xfffffffc00e08947 */ /* 0x000fea000383ffff */
[----:B------:R-:W-:Y:S05]  /*0150*/  EXIT ;  /* 0x000000000000794d */ /* 0x000fea0003800000 */
.L_x_58:
        /* <DEDUP_REMOVED lines=10> */
.L_x_68:


//--------------------- .text._Z14deflate_kernelIiEvPKT_PKiiPS0_ --------------------------
	.section	.text._Z14deflate_kernelIiEvPKT_PKiiPS0_,"ax",@progbits
	.align	128
        .global         _Z14deflate_kernelIiEvPKT_PKiiPS0_
        .type           _Z14deflate_kernelIiEvPKT_PKiiPS0_,@function
        .size           _Z14deflate_kernelIiEvPKT_PKiiPS0_,(.L_x_69 - _Z14deflate_kernelIiEvPKT_PKiiPS0_)
        .other          _Z14deflate_kernelIiEvPKT_PKiiPS0_,@"STO_CUDA_ENTRY STV_DEFAULT"
_Z14deflate_kernelIiEvPKT_PKiiPS0_:
.text._Z14deflate_kernelIiEvPKT_PKiiPS0_:
        /* <DEDUP_REMOVED lines=11> */
[----:B------:R-:W3:Y:S08]  /*00b0*/  LDC.64 R10, c[0x0][0x380] ;  /* 0x0000e000ff0a7b82 */ /* 0x000ef00000000a00 */
[----:B------:R-:W4:Y:S01]  /*00c0*/  LDC.64 R8, c[0x0][0x388] ;  /* 0x0000e200ff087b82 */ /* 0x000f220000000a00 */
[----:B-1----:R-:W-:-:S07]  /*00d0*/  IMAD R15, R15, UR4, RZ ;  /* 0x000000040f0f7c24 */ /* 0x002fce000f8e02ff */
.L_x_59:
[----:B----4-:R-:W-:-:S06]  /*00e0*/  IMAD.WIDE R2, R0, 0x4, R8 ;  /* 0x0000000400027825 */ /* 0x010fcc00078e0208 */
[----:B--2---:R-:W3:Y:S02]  /*00f0*/  LDG.E R3, desc[UR6][R2.64] ;  /* 0x0000000602037981 */ /* 0x004ee4000c1e1900 */
[----:B-1-3--:R-:W-:-:S06]  /*0100*/  IMAD.WIDE R4, R3, 0x4, R10 ;  /* 0x0000000403047825 */ /* 0x00afcc00078e020a */
[----:B------:R-:W2:Y:S01]  /*0110*/  LDG.E R5, desc[UR6][R4.64] ;  /* 0x0000000604057981 */ /* 0x000ea2000c1e1900 */
[----:B0-----:R-:W-:Y:S01]  /*0120*/  IMAD.WIDE R6, R0, 0x4, R12 ;  /* 0x0000000400067825 */ /* 0x001fe200078e020c */
[----:B------:R-:W-:-:S04]  /*0130*/  IADD3 R0, PT, PT, R15, R0, RZ ;  /* 0x000000000f007210 */ /* 0x000fc80007ffe0ff */
[----:B------:R-:W-:Y:S01]  /*0140*/  ISETP.GE.AND P0, PT, R0, UR5, PT ;  /* 0x0000000500007c0c */ /* 0x000fe2000bf06270 */
[----:B--2---:R1:W-:-:S12]  /*0150*/  STG.E desc[UR6][R6.64], R5 ;  /* 0x0000000506007986 */ /* 0x0043d8000c101906 */
[----:B------:R-:W-:Y:S05]  /*0160*/  @!P0 BRA `(.L_x_59) ;  /* 0xfffffffc00dc8947 */ /* 0x000fea000383ffff */
[----:B------:R-:W-:Y:S05]  /*0170*/  EXIT ;  /* 0x000000000000794d */ /* 0x000fea0003800000 */
.L_x_60:
        /* <DEDUP_REMOVED lines=16> */
.L_x_69:


//--------------------- .nv.shared.reserved.0     --------------------------
	.section	.nv.shared.reserved.0,"aw",@nobits
	.weak		__nv_reservedSMEM_offset_0_alias
	.size		__nv_reservedSMEM_offset_0_alias, 0, 64
	.other		__nv_reservedSMEM_offset_0_alias,@"STO_CUDA_RESERVED_SHARED STV_DEFAULT"
__nv_reservedSMEM_offset_0_alias:
	.zero		0
	.zero		64


//--------------------- .nv.global                --------------------------
	.section	.nv.global,"aw",@nobits
.nv.global:
	.type		_ZN30_INTERNAL_e352b8c3_4_k_cu_main6thrust24THRUST_300001_SM_1000_NS12placeholders2_8E,@object
	.size		_ZN30_INTERNAL_e352b8c3_4_k_cu_main6thrust24THRUST_300001_SM_1000_NS12placeholders2_8E,(_ZN30_INTERNAL_e352b8c3_4_k_cu_main4cuda3std3__432_GLOBAL__N__e352b8c3_4_k_cu_main6ignoreE - _ZN30_INTERNAL_e352b8c3_4_k_cu_main6thrust24THRUST_300001_SM_1000_NS12placeholders2_8E)
_ZN30_INTERNAL_e352b8c3_4_k_cu_main6thrust24THRUST_300001_SM_1000_NS12placeholders2_8E:
	.zero		1
	.type		_ZN30_INTERNAL_e352b8c3_4_k_cu_main4cuda3std3__432_GLOBAL__N__e352b8c3_4_k_cu_main6ignoreE,@object
	.size		_ZN30_INTERNAL_e352b8c3_4_k_cu_main4cuda3std3__432_GLOBAL__N__e352b8c3_4_k_cu_main6ignoreE,(_ZN30_INTERNAL_e352b8c3_4_k_cu_main4cuda3std6ranges3__45__cpo4dataE - _ZN30_INTERNAL_e352b8c3_4_k_cu_main4cuda3std3__432_GLOBAL__N__e352b8c3_4_k_cu_main6ignoreE)
_ZN30_INTERNAL_e352b8c3_4_k_cu_main4cuda3std3__432_GLOBAL__N__e352b8c3_4_k_cu_main6ignoreE:
	.zero		1
	.type		_ZN30_INTERNAL_e352b8c3_4_k_cu_main4cuda3std6ranges3__45__cpo4dataE,@object
	.size		_ZN30_INTERNAL_e352b8c3_4_k_cu_main4cuda3std6ranges3__45__cpo4dataE,(_ZN30_INTERNAL_e352b8c3_4_k_cu_main6thrust24THRUST_300001_SM_1000_NS6system3cpp3parE - _ZN30_INTERNAL_e352b8c3_4_k_cu_main4cuda3std6ranges3__45__cpo4dataE)
_ZN30_INTERNAL_e352b8c3_4_k_cu_main4cuda3std6ranges3__45__cpo4dataE:
	.zero		1
	.type		_ZN30_INTERNAL_e352b8c3_4_k_cu_main6thrust24THRUST_300001_SM_1000_NS6system3cpp3parE,@object
	.size		_ZN30_INTERNAL_e352b8c3_4_k_cu_main6thrust24THRUST_300001_SM_1000_NS6system3cpp3parE,(_ZN30_INTERNAL_e352b8c3_4_k_cu_main4cuda3std3__45__cpo5beginE - _ZN30_INTERNAL_e352b8c3_4_k_cu_main6thrust24THRUST_300001_SM_1000_NS6system3cpp3parE)
_ZN30_INTERNAL_e352b8c3_4_k_cu_main6thrust24THRUST_300001_SM_1000_NS6system3cpp3parE:
	.zero		1
	.type		_ZN30_INTERNAL_e352b8c3_4_k_cu_main4cuda3std3__45__cpo5beginE,@object
	.size		_ZN30_INTERNAL_e352b8c3_4_k_cu_main4cuda3std3__45__cpo5beginE,(_ZN30_INTERNAL_e352b8c3_4_k_cu_main4cuda3std6ranges3__45__cpo5beginE - _ZN30_INTERNAL_e352b8c3_4_k_cu_main4cuda3std3__45__cpo5beginE)
_ZN30_INTERNAL_e352b8c3_4_k_cu_main4cuda3std3__45__cpo5beginE:
	.zero		1
	.type		_ZN30_INTERNAL_e352b8c3_4_k_cu_main4cuda3std6ranges3__45__cpo5beginE,@object
	.size		_ZN30_INTERNAL_e352b8c3_4_k_cu_main4cuda3std6ranges3__45__cpo5beginE,(_ZN30_INTERNAL_e352b8c3_4_k_cu_main6thrust24THRUST_300001_SM_1000_NS6deviceE - _ZN30_INTERNAL_e352b8c3_4_k_cu_main4cuda3std6ranges3__45__cpo5beginE)
_ZN30_INTERNAL_e352b8c3_4_k_cu_main4cuda3std6ranges3__45__cpo5beginE:
	.zero		1
	.type		_ZN30_INTERNAL_e352b8c3_4_k_cu_main6thrust24THRUST_300001_SM_1000_NS6deviceE,@object
	.size		_ZN30_INTERNAL_e352b8c3_4_k_cu_main6thrust24THRUST_300001_SM_1000_NS6deviceE,(_ZN30_INTERNAL_e352b8c3_4_k_cu_main4cuda3std3__47nulloptE - _ZN30_INTERNAL_e352b8c3_4_k_cu_main6thrust24THRUST_300001_SM_1000_NS6deviceE)
_ZN30_INTERNAL_e352b8c3_4_k_cu_main6thrust24THRUST_300001_SM_1000_NS6deviceE:
	.zero		1
	.type		_ZN30_INTERNAL_e352b8c3_4_k_cu_main4cuda3std3__47nulloptE,@object
	.size		_ZN30_INTERNAL_e352b8c3_4_k_cu_main4cuda3std3__47nulloptE,(_ZN30_INTERNAL_e352b8c3_4_k_cu_main4cuda3std6ranges3__45__cpo8distanceE - _ZN30_INTERNAL_e352b8c3_4_k_cu_main4cuda3std3__47nulloptE)
_ZN30_INTERNAL_e352b8c3_4_k_cu_main4cuda3std3__47nulloptE:
	.zero		1
	.type		_ZN30_INTERNAL_e352b8c3_4_k_cu_main4cuda3std6ranges3__45__cpo8distanceE,@object
	.size		_ZN30_INTERNAL_e352b8c3_4_k_cu_main4cuda3std6ranges3__45__cpo8distanceE,(_ZN30_INTERNAL_e352b8c3_4_k_cu_main6thrust24THRUST_300001_SM_1000_NS12placeholders2_4E - _ZN30_INTERNAL_e352b8c3_4_k_cu_main4cuda3std6ranges3__45__cpo8distanceE)
_ZN30_INTERNAL_e352b8c3_4_k_cu_main4cuda3std6ranges3__45__cpo8distanceE:
	.zero		1
	.type		_ZN30_INTERNAL_e352b8c3_4_k_cu_main6thrust24THRUST_300001_SM_1000_NS12placeholders2_4E,@object
	.size		_ZN30_INTERNAL_e352b8c3_4_k_cu_main6thrust24THRUST_300001_SM_1000_NS12placeholders2_4E,(_ZN30_INTERNAL_e352b8c3_4_k_cu_main4cuda3std3__45__cpo6rbeginE - _ZN30_INTERNAL_e352b8c3_4_k_cu_main6thrust24THRUST_300001_SM_1000_NS12placeholders2_4E)
_ZN30_INTERNAL_e352b8c3_4_k_cu_main6thrust24THRUST_300001_SM_1000_NS12placeholders2_4E:
	.zero		1
	.type		_ZN30_INTERNAL_e352b8c3_4_k_cu_main4cuda3std3__45__cpo6rbeginE,@object
	.size		_ZN30_INTERNAL_e352b8c3_4_k_cu_main4cuda3std3__45__cpo6rbeginE,(_ZN30_INTERNAL_e352b8c3_4_k_cu_main4cuda3std6ranges3__45__cpo7advanceE - _ZN30_INTERNAL_e352b8c3_4_k_cu_main4cuda3std3__45__cpo6rbeginE)
_ZN30_INTERNAL_e352b8c3_4_k_cu_main4cuda3std3__45__cpo6rbeginE:
	.zero		1
	.type		_ZN30_INTERNAL_e352b8c3_4_k_cu_main4cuda3std6ranges3__45__cpo7advanceE,@object
	.size		_ZN30_INTERNAL_e352b8c3_4_k_cu_main4cuda3std6ranges3__45__cpo7advanceE,(_ZN30_INTERNAL_e352b8c3_4_k_cu_main6thrust24THRUST_300001_SM_1000_NS12placeholders3_10E - _ZN30_INTERNAL_e352b8c3_4_k_cu_main4cuda3std6ranges3__45__cpo7advanceE)
_ZN30_INTERNAL_e352b8c3_4_k_cu_main4cuda3std6ranges3__45__cpo7advanceE:
	.zero		1
	.type		_ZN30_INTERNAL_e352b8c3_4_k_cu_main6thrust24THRUST_300001_SM_1000_NS12placeholders3_10E,@object
	.size		_ZN30_INTERNAL_e352b8c3_4_k_cu_main6thrust24THRUST_300001_SM_1000_NS12placeholders3_10E,(_ZN30_INTERNAL_e352b8c3_4_k_cu_main4cuda3std3__48in_placeE - _ZN30_INTERNAL_e352b8c3_4_k_cu_main6thrust24THRUST_300001_SM_1000_NS12placeholders3_10E)
_ZN30_INTERNAL_e352b8c3_4_k_cu_main6thrust24THRUST_300001_SM_1000_NS12placeholders3_10E:
	.zero		1
	.type		_ZN30_INTERNAL_e352b8c3_4_k_cu_main4cuda3std3__48in_placeE,@object
	.size		_ZN30_INTERNAL_e352b8c3_4_k_cu_main4cuda3std3__48in_placeE,(_ZN30_INTERNAL_e352b8c3_4_k_cu_main4cuda3std6ranges3__45__cpo4sizeE - _ZN30_INTERNAL_e352b8c3_4_k_cu_main4cuda3std3__48in_placeE)
_ZN30_INTERNAL_e352b8c3_4_k_cu_main4cuda3std3__48in_placeE:
	.zero		1
	.type		_ZN30_INTERNAL_e352b8c3_4_k_cu_main4cuda3std6ranges3__45__cpo4sizeE,@object
	.size		_ZN30_INTERNAL_e352b8c3_4_k_cu_main4cuda3std6ranges3__45__cpo4sizeE,(_ZN30_INTERNAL_e352b8c3_4_k_cu_main6thrust24THRUST_300001_SM_1000_NS12placeholders2_2E - _ZN30_INTERNAL_e352b8c3_4_k_cu_main4cuda3std6ranges3__45__cpo4sizeE)
_ZN30_INTERNAL_e352b8c3_4_k_cu_main4cuda3std6ranges3__45__cpo4sizeE:
	.zero		1
	.type		_ZN30_INTERNAL_e352b8c3_4_k_cu_main6thrust24THRUST_300001_SM_1000_NS12placeholders2_2E,@object
	.size		_ZN30_INTERNAL_e352b8c3_4_k_cu_main6thrust24THRUST_300001_SM_1000_NS12placeholders2_2E,(_ZN30_INTERNAL_e352b8c3_4_k_cu_main4cuda3std3__45__cpo6cbeginE - _ZN30_INTERNAL_e352b8c3_4_k_cu_main6thrust24THRUST_300001_SM_1000_NS12placeholders2_2E)
_ZN30_INTERNAL_e352b8c3_4_k_cu_main6thrust24THRUST_300001_SM_1000_NS12placeholders2_2E:
	.zero		1
	.type		_ZN30_INTERNAL_e352b8c3_4_k_cu_main4cuda3std3__45__cpo6cbeginE,@object
	.size		_ZN30_INTERNAL_e352b8c3_4_k_cu_main4cuda3std3__45__cpo6cbeginE,(_ZN30_INTERNAL_e352b8c3_4_k_cu_main4cuda3std6ranges3__45__cpo6cbeginE - _ZN30_INTERNAL_e352b8c3_4_k_cu_main4cuda3std3__45__cpo6cbeginE)
_ZN30_INTERNAL_e352b8c3_4_k_cu_main4cuda3std3__45__cpo6cbeginE:
	.zero		1
	.type		_ZN30_INTERNAL_e352b8c3_4_k_cu_main4cuda3std6ranges3__45__cpo6cbeginE,@object
	.size		_ZN30_INTERNAL_e352b8c3_4_k_cu_main4cuda3std6ranges3__45__cpo6cbeginE,(_ZN30_INTERNAL_e352b8c3_4_k_cu_main6thrust24THRUST_300001_SM_1000_NS12placeholders2_6E - _ZN30_INTERNAL_e352b8c3_4_k_cu_main4cuda3std6ranges3__45__cpo6cbeginE)
_ZN30_INTERNAL_e352b8c3_4_k_cu_main4cuda3std6ranges3__45__cpo6cbeginE:
	.zero		1
	.type		_ZN30_INTERNAL_e352b8c3_4_k_cu_main6thrust24THRUST_300001_SM_1000_NS12placeholders2_6E,@object
	.size		_ZN30_INTERNAL_e352b8c3_4_k_cu_main6thrust24THRUST_300001_SM_1000_NS12placeholders2_6E,(_ZN30_INTERNAL_e352b8c3_4_k_cu_main4cuda3std3__45__cpo7crbeginE - _ZN30_INTERNAL_e352b8c3_4_k_cu_main6thrust24THRUST_300001_SM_1000_NS12placeholders2_6E)
_ZN30_INTERNAL_e352b8c3_4_k_cu_main6thrust24THRUST_300001_SM_1000_NS12placeholders2_6E:
	.zero		1
	.type		_ZN30_INTERNAL_e352b8c3_4_k_cu_main4cuda3std3__45__cpo7crbeginE,@object
	.size		_ZN30_INTERNAL_e352b8c3_4_k_cu_main4cuda3std3__45__cpo7crbeginE,(_ZN30_INTERNAL_e352b8c3_4_k_cu_main4cuda3std6ranges3__45__cpo4nextE - _ZN30_INTERNAL_e352b8c3_4_k_cu_main4cuda3std3__45__cpo7crbeginE)
_ZN30_INTERNAL_e352b8c3_4_k_cu_main4cuda3std3__45__cpo7crbeginE:
	.zero		1
	.type		_ZN30_INTERNAL_e352b8c3_4_k_cu_main4cuda3std6ranges3__45__cpo4nextE,@object
	.size		_ZN30_INTERNAL_e352b8c3_4_k_cu_main4cuda3std6ranges3__45__cpo4nextE,(_ZN30_INTERNAL_e352b8c3_4_k_cu_main4cuda3std6ranges3__45__cpo4swapE - _ZN30_INTERNAL_e352b8c3_4_k_cu_main4cuda3std6ranges3__45__cpo4nextE)
_ZN30_INTERNAL_e352b8c3_4_k_cu_main4cuda3std6ranges3__45__cpo4nextE:
	.zero		1
	.type		_ZN30_INTERNAL_e352b8c3_4_k_cu_main4cuda3std6ranges3__45__cpo4swapE,@object
	.size		_ZN30_INTERNAL_e352b8c3_4_k_cu_main4cuda3std6ranges3__45__cpo4swapE,(_ZN30_INTERNAL_e352b8c3_4_k_cu_main6thrust24THRUST_300001_SM_1000_NS8cuda_cub10par_nosyncE - _ZN30_INTERNAL_e352b8c3_4_k_cu_main4cuda3std6ranges3__45__cpo4swapE)
_ZN30_INTERNAL_e352b8c3_4_k_cu_main4cuda3std6ranges3__45__cpo4swapE:
	.zero		1
	.type		_ZN30_INTERNAL_e352b8c3_4_k_cu_main6thrust24THRUST_300001_SM_1000_NS8cuda_cub10par_nosyncE,@object
	.size		_ZN30_INTERNAL_e352b8c3_4_k_cu_main6thrust24THRUST_300001_SM_1000_NS8cuda_cub10par_nosyncE,(_ZN30_INTERNAL_e352b8c3_4_k_cu_main6thrust24THRUST_300001_SM_1000_NS3seqE - _ZN30_INTERNAL_e352b8c3_4_k_cu_main6thrust24THRUST_300001_SM_1000_NS8cuda_cub10par_nosyncE)
_ZN30_INTERNAL_e352b8c3_4_k_cu_main6thrust24THRUST_300001_SM_1000_NS8cuda_cub10par_nosyncE:
	.zero		1
	.type		_ZN30_INTERNAL_e352b8c3_4_k_cu_main6thrust24THRUST_300001_SM_1000_NS3seqE,@object
	.size		_ZN30_INTERNAL_e352b8c3_4_k_cu_main6thrust24THRUST_300001_SM_1000_NS3seqE,(_ZN30_INTERNAL_e352b8c3_4_k_cu_main4cuda3std3__420unreachable_sentinelE - _ZN30_INTERNAL_e352b8c3_4_k_cu_main6thrust24THRUST_300001_SM_1000_NS3seqE)
_ZN30_INTERNAL_e352b8c3_4_k_cu_main6thrust24THRUST_300001_SM_1000_NS3seqE:
	.zero		1
	.type		_ZN30_INTERNAL_e352b8c3_4_k_cu_main4cuda3std3__420unreachable_sentinelE,@object
	.size		_ZN30_INTERNAL_e352b8c3_4_k_cu_main4cuda3std3__420unreachable_sentinelE,(_ZN30_INTERNAL_e352b8c3_4_k_cu_main4cuda3std6ranges3__45__cpo5ssizeE - _ZN30_INTERNAL_e352b8c3_4_k_cu_main4cuda3std3__420unreachable_sentinelE)
_ZN30_INTERNAL_e352b8c3_4_k_cu_main4cuda3std3__420unreachable_sentinelE:
	.zero		1
	.type		_ZN30_INTERNAL_e352b8c3_4_k_cu_main4cuda3std6ranges3__45__cpo5ssizeE,@object
	.size		_ZN30_INTERNAL_e352b8c3_4_k_cu_main4cuda3std6ranges3__45__cpo5ssizeE,(_ZN30_INTERNAL_e352b8c3_4_k_cu_main6thrust24THRUST_300001_SM_1000_NS12placeholders2_3E - _ZN30_INTERNAL_e352b8c3_4_k_cu_main4cuda3std6ranges3__45__cpo5ssizeE)
_ZN30_INTERNAL_e352b8c3_4_k_cu_main4cuda3std6ranges3__45__cpo5ssizeE:
	.zero		1
	.type		_ZN30_INTERNAL_e352b8c3_4_k_cu_main6thrust24THRUST_300001_SM_1000_NS12placeholders2_3E,@object
	.size		_ZN30_INTERNAL_e352b8c3_4_k_cu_main6thrust24THRUST_300001_SM_1000_NS12placeholders2_3E,(_ZN30_INTERNAL_e352b8c3_4_k_cu_main4cuda3std3__45__cpo4cendE - _ZN30_INTERNAL_e352b8c3_4_k_cu_main6thrust24THRUST_300001_SM_1000_NS12placeholders2_3E)
_ZN30_INTERNAL_e352b8c3_4_k_cu_main6thrust24THRUST_300001_SM_1000_NS12placeholders2_3E:
	.zero		1
	.type		_ZN30_INTERNAL_e352b8c3_4_k_cu_main4cuda3std3__45__cpo4cendE,@object
	.size		_ZN30_INTERNAL_e352b8c3_4_k_cu_main4cuda3std3__45__cpo4cendE,(_ZN30_INTERNAL_e352b8c3_4_k_cu_main4cuda3std6ranges3__45__cpo4cendE - _ZN30_INTERNAL_e352b8c3_4_k_cu_main4cuda3std3__45__cpo4cendE)
_ZN30_INTERNAL_e352b8c3_4_k_cu_main4cuda3std3__45__cpo4cendE:
	.zero		1
	.type		_ZN30_INTERNAL_e352b8c3_4_k_cu_main4cuda3std6ranges3__45__cpo4cendE,@object
	.size		_ZN30_INTERNAL_e352b8c3_4_k_cu_main4cuda3std6ranges3__45__cpo4cendE,(_ZN30_INTERNAL_e352b8c3_4_k_cu_main6thrust24THRUST_300001_SM_1000_NS12placeholders2_7E - _ZN30_INTERNAL_e352b8c3_4_k_cu_main4cuda3std6ranges3__45__cpo4cendE)
_ZN30_INTERNAL_e352b8c3_4_k_cu_main4cuda3std6ranges3__45__cpo4cendE:
	.zero		1
	.type		_ZN30_INTERNAL_e352b8c3_4_k_cu_main6thrust24THRUST_300001_SM_1000_NS12placeholders2_7E,@object
	.size		_ZN30_INTERNAL_e352b8c3_4_k_cu_main6thrust24THRUST_300001_SM_1000_NS12placeholders2_7E,(_ZN30_INTERNAL_e352b8c3_4_k_cu_main4cuda3std3__45__cpo5crendE - _ZN30_INTERNAL_e352b8c3_4_k_cu_main6thrust24THRUST_300001_SM_1000_NS12placeholders2_7E)
_ZN30_INTERNAL_e352b8c3_4_k_cu_main6thrust24THRUST_300001_SM_1000_NS12placeholders2_7E:
	.zero		1
	.type		_ZN30_INTERNAL_e352b8c3_4_k_cu_main4cuda3std3__45__cpo5crendE,@object
	.size		_ZN30_INTERNAL_e352b8c3_4_k_cu_main4cuda3std3__45__cpo5crendE,(_ZN30_INTERNAL_e352b8c3_4_k_cu_main4cuda3std6ranges3__45__cpo4prevE - _ZN30_INTERNAL_e352b8c3_4_k_cu_main4cuda3std3__45__cpo5crendE)
_ZN30_INTERNAL_e352b8c3_4_k_cu_main4cuda3std3__45__cpo5crendE:
	.zero		1
	.type		_ZN30_INTERNAL_e352b8c3_4_k_cu_main4cuda3std6ranges3__45__cpo4prevE,@object
	.size		_ZN30_INTERNAL_e352b8c3_4_k_cu_main4cuda3std6ranges3__45__cpo4prevE,(_ZN30_INTERNAL_e352b8c3_4_k_cu_main4cuda3std6ranges3__45__cpo9iter_moveE - _ZN30_INTERNAL_e352b8c3_4_k_cu_main4cuda3std6ranges3__45__cpo4prevE)
_ZN30_INTERNAL_e352b8c3_4_k_cu_main4cuda3std6ranges3__45__cpo4prevE:
	.zero		1
	.type		_ZN30_INTERNAL_e352b8c3_4_k_cu_main4cuda3std6ranges3__45__cpo9iter_moveE,@object
	.size		_ZN30_INTERNAL_e352b8c3_4_k_cu_main4cuda3std6ranges3__45__cpo9iter_moveE,(_ZN30_INTERNAL_e352b8c3_4_k_cu_main6thrust24THRUST_300001_SM_1000_NS6system6detail10sequential3seqE - _ZN30_INTERNAL_e352b8c3_4_k_cu_main4cuda3std6ranges3__45__cpo9iter_moveE)
_ZN30_INTERNAL_e352b8c3_4_k_cu_main4cuda3std6ranges3__45__cpo9iter_moveE:
	.zero		1
	.type		_ZN30_INTERNAL_e352b8c3_4_k_cu_main6thrust24THRUST_300001_SM_1000_NS6system6detail10sequential3seqE,@object
	.size		_ZN30_INTERNAL_e352b8c3_4_k_cu_main6thrust24THRUST_300001_SM_1000_NS6system6detail10sequential3seqE,(_ZN30_INTERNAL_e352b8c3_4_k_cu_main6thrust24THRUST_300001_SM_1000_NS12placeholders2_9E - _ZN30_INTERNAL_e352b8c3_4_k_cu_main6thrust24THRUST_300001_SM_1000_NS6system6detail10sequential3seqE)
_ZN30_INTERNAL_e352b8c3_4_k_cu_main6thrust24THRUST_300001_SM_1000_NS6system6detail10sequential3seqE:
	.zero		1
	.type		_ZN30_INTERNAL_e352b8c3_4_k_cu_main6thrust24THRUST_300001_SM_1000_NS12placeholders2_9E,@object
	.size		_ZN30_INTERNAL_e352b8c3_4_k_cu_main6thrust24THRUST_300001_SM_1000_NS12placeholders2_9E,(_ZN30_INTERNAL_e352b8c3_4_k_cu_main4cuda3std3__419piecewise_constructE - _ZN30_INTERNAL_e352b8c3_4_k_cu_main6thrust24THRUST_300001_SM_1000_NS12placeholders2_9E)
_ZN30_INTERNAL_e352b8c3_4_k_cu_main6thrust24THRUST_300001_SM_1000_NS12placeholders2_9E:
	.zero		1
	.type		_ZN30_INTERNAL_e352b8c3_4_k_cu_main4cuda3std3__419piecewise_constructE,@object
	.size		_ZN30_INTERNAL_e352b8c3_4_k_cu_main4cuda3std3__419piecewise_constructE,(_ZN30_INTERNAL_e352b8c3_4_k_cu_main4cuda3std6ranges3__45__cpo5cdataE - _ZN30_INTERNAL_e352b8c3_4_k_cu_main4cuda3std3__419piecewise_constructE)
_ZN30_INTERNAL_e352b8c3_4_k_cu_main4cuda3std3__419piecewise_constructE:
	.zero		1
	.type		_ZN30_INTERNAL_e352b8c3_4_k_cu_main4cuda3std6ranges3__45__cpo5cdataE,@object
	.size		_ZN30_INTERNAL_e352b8c3_4_k_cu_main4cuda3std6ranges3__45__cpo5cdataE,(_ZN30_INTERNAL_e352b8c3_4_k_cu_main6thrust24THRUST_300001_SM_1000_NS12placeholders2_1E - _ZN30_INTERNAL_e352b8c3_4_k_cu_main4cuda3std6ranges3__45__cpo5cdataE)
_ZN30_INTERNAL_e352b8c3_4_k_cu_main4cuda3std6ranges3__45__cpo5cdataE:
	.zero		1
	.type		_ZN30_INTERNAL_e352b8c3_4_k_cu_main6thrust24THRUST_300001_SM_1000_NS12placeholders2_1E,@object
	.size		_ZN30_INTERNAL_e352b8c3_4_k_cu_main6thrust24THRUST_300001_SM_1000_NS12placeholders2_1E,(_ZN30_INTERNAL_e352b8c3_4_k_cu_main4cuda3std3__45__cpo3endE - _ZN30_INTERNAL_e352b8c3_4_k_cu_main6thrust24THRUST_300001_SM_1000_NS12placeholders2_1E)
_ZN30_INTERNAL_e352b8c3_4_k_cu_main6thrust24THRUST_300001_SM_1000_NS12placeholders2_1E:
	.zero		1
	.type		_ZN30_INTERNAL_e352b8c3_4_k_cu_main4cuda3std3__45__cpo3endE,@object
	.size		_ZN30_INTERNAL_e352b8c3_4_k_cu_main4cuda3std3__45__cpo3endE,(_ZN30_INTERNAL_e352b8c3_4_k_cu_main4cuda3std6ranges3__45__cpo3endE - _ZN30_INTERNAL_e352b8c3_4_k_cu_main4cuda3std3__45__cpo3endE)
_ZN30_INTERNAL_e352b8c3_4_k_cu_main4cuda3std3__45__cpo3endE:
	.zero		1
	.type		_ZN30_INTERNAL_e352b8c3_4_k_cu_main4cuda3std6ranges3__45__cpo3endE,@object
	.size		_ZN30_INTERNAL_e352b8c3_4_k_cu_main4cuda3std6ranges3__45__cpo3endE,(_ZN30_INTERNAL_e352b8c3_4_k_cu_main6thrust24THRUST_300001_SM_1000_NS12placeholders2_5E - _ZN30_INTERNAL_e352b8c3_4_k_cu_main4cuda3std6ranges3__45__cpo3endE)
_ZN30_INTERNAL_e352b8c3_4_k_cu_main4cuda3std6ranges3__45__cpo3endE:
	.zero		1
	.type		_ZN30_INTERNAL_e352b8c3_4_k_cu_main6thrust24THRUST_300001_SM_1000_NS12placeholders2_5E,@object
	.size		_ZN30_INTERNAL_e352b8c3_4_k_cu_main6thrust24THRUST_300001_SM_1000_NS12placeholders2_5E,(_ZN30_INTERNAL_e352b8c3_4_k_cu_main4cuda3std3__45__cpo4rendE - _ZN30_INTERNAL_e352b8c3_4_k_cu_main6thrust24THRUST_300001_SM_1000_NS12placeholders2_5E)
_ZN30_INTERNAL_e352b8c3_4_k_cu_main6thrust24THRUST_300001_SM_1000_NS12placeholders2_5E:
	.zero		1
	.type		_ZN30_INTERNAL_e352b8c3_4_k_cu_main4cuda3std3__45__cpo4rendE,@object
	.size		_ZN30_INTERNAL_e352b8c3_4_k_cu_main4cuda3std3__45__cpo4rendE,(_ZN30_INTERNAL_e352b8c3_4_k_cu_main4cuda3std6ranges3__45__cpo9iter_swapE - _ZN30_INTERNAL_e352b8c3_4_k_cu_main4cuda3std3__45__cpo4rendE)
_ZN30_INTERNAL_e352b8c3_4_k_cu_main4cuda3std3__45__cpo4rendE:
	.zero		1
	.type		_ZN30_INTERNAL_e352b8c3_4_k_cu_main4cuda3std6ranges3__45__cpo9iter_swapE,@object
	.size		_ZN30_INTERNAL_e352b8c3_4_k_cu_main4cuda3std6ranges3__45__cpo9iter_swapE,(_ZN30_INTERNAL_e352b8c3_4_k_cu_main4cuda3std3__48unexpectE - _ZN30_INTERNAL_e352b8c3_4_k_cu_main4cuda3std6ranges3__45__cpo9iter_swapE)
_ZN30_INTERNAL_e352b8c3_4_k_cu_main4cuda3std6ranges3__45__cpo9iter_swapE:
	.zero		1
	.type		_ZN30_INTERNAL_e352b8c3_4_k_cu_main4cuda3std3__48unexpectE,@object
	.size		_ZN30_INTERNAL_e352b8c3_4_k_cu_main4cuda3std3__48unexpectE,(_ZN30_INTERNAL_e352b8c3_4_k_cu_main6thrust24THRUST_300001_SM_1000_NS8cuda_cub3parE - _ZN30_INTERNAL_e352b8c3_4_k_cu_main4cuda3std3__48unexpectE)
_ZN30_INTERNAL_e352b8c3_4_k_cu_main4cuda3std3__48unexpectE:
	.zero		1
	.type		_ZN30_INTERNAL_e352b8c3_4_k_cu_main6thrust24THRUST_300001_SM_1000_NS8cuda_cub3parE,@object
	.size		_ZN30_INTERNAL_e352b8c3_4_k_cu_main6thrust24THRUST_300001_SM_1000_NS8cuda_cub3parE,(.L_29 - _ZN30_INTERNAL_e352b8c3_4_k_cu_main6thrust24THRUST_300001_SM_1000_NS8cuda_cub3parE)
_ZN30_INTERNAL_e352b8c3_4_k_cu_main6thrust24THRUST_300001_SM_1000_NS8cuda_cub3parE:
	.zero		1
.L_29:


//--------------------- .nv.constant0._ZN3cub18CUB_300001_SM_10006detail9transform16transform_kernelINS2_10policy_hubILb1EN4cuda3std3__45tupleIJN6thrust24THRUST_300001_SM_1000_NS20permutation_iteratorINSA_6detail15normal_iteratorINSA_10device_ptrIiEEEENSA_18transform_iteratorI9ContainerIiENSD_INSE_ISJ_EEEENSA_11use_defaultESM_EEEEEEEE10policy1000ElNS7_10__identityENSB_ISF_NSH_I23CountingToStrideFunctorIiENSA_17counting_iteratorIiSM_SM_SM_EESM_SM_EEEEJSO_EEEvT0_iT1_T2_DpNS2_10kernel_argIT3_EE --------------------------
	.section	.nv.constant0._ZN3cub18CUB_300001_SM_10006detail9transform16transform_kernelINS2_10policy_hubILb1EN4cuda3std3__45tupleIJN6thrust24THRUST_300001_SM_1000_NS20permutation_iteratorINSA_6detail15normal_iteratorINSA_10device_ptrIiEEEENSA_18transform_iteratorI9ContainerIiENSD_INSE_ISJ_EEEENSA_11use_defaultESM_EEEEEEEE10policy1000ElNS7_10__identityENSB_ISF_NSH_I23CountingToStrideFunctorIiENSA_17counting_iteratorIiSM_SM_SM_EESM_SM_EEEEJSO_EEEvT0_iT1_T2_DpNS2_10kernel_argIT3_EE,"a",@progbits
	.sectionflags	@""
	.align	4
.nv.constant0._ZN3cub18CUB_300001_SM_10006detail9transform16transform_kernelINS2_10policy_hubILb1EN4cuda3std3__45tupleIJN6thrust24THRUST_300001_SM_1000_NS20permutation_iteratorINSA_6detail15normal_iteratorINSA_10device_ptrIiEEEENSA_18transform_iteratorI9ContainerIiENSD_INSE_ISJ_EEEENSA_11use_defaultESM_EEEEEEEE10policy1000ElNS7_10__identityENSB_ISF_NSH_I23CountingToStrideFunctorIiENSA_17counting_iteratorIiSM_SM_SM_EESM_SM_EEEEJSO_EEEvT0_iT1_T2_DpNS2_10kernel_argIT3_EE:
	.zero		952


//--------------------- .nv.constant0._ZN3cub18CUB_300001_SM_10006detail9transform16transform_kernelINS2_10policy_hubILb1EN4cuda3std3__45tupleIJN6thrust24THRUST_300001_SM_1000_NS20permutation_iteratorINSA_6detail15normal_iteratorINSA_10device_ptrIiEEEENSA_18transform_iteratorI9ContainerIiENSD_INSE_ISJ_EEEENSA_11use_defaultESM_EEEEEEEE10policy1000EiNS7_10__identityENSB_ISF_NSH_I23CountingToStrideFunctorIiENSA_17counting_iteratorIiSM_SM_SM_EESM_SM_EEEEJSO_EEEvT0_iT1_T2_DpNS2_10kernel_argIT3_EE --------------------------
	.section	.nv.constant0._ZN3cub18CUB_300001_SM_10006detail9transform16transform_kernelINS2_10policy_hubILb1EN4cuda3std3__45tupleIJN6thrust24THRUST_300001_SM_1000_NS20permutation_iteratorINSA_6detail15normal_iteratorINSA_10device_ptrIiEEEENSA_18transform_iteratorI9ContainerIiENSD_INSE_ISJ_EEEENSA_11use_defaultESM_EEEEEEEE10policy1000EiNS7_10__identityENSB_ISF_NSH_I23CountingToStrideFunctorIiENSA_17counting_iteratorIiSM_SM_SM_EESM_SM_EEEEJSO_EEEvT0_iT1_T2_DpNS2_10kernel_argIT3_EE,"a",@progbits
	.sectionflags	@""
	.align	4
.nv.constant0._ZN3cub18CUB_300001_SM_10006detail9transform16transform_kernelINS2_10policy_hubILb1EN4cuda3std3__45tupleIJN6thrust24THRUST_300001_SM_1000_NS20permutation_iteratorINSA_6detail15normal_iteratorINSA_10device_ptrIiEEEENSA_18transform_iteratorI9ContainerIiENSD_INSE_ISJ_EEEENSA_11use_defaultESM_EEEEEEEE10policy1000EiNS7_10__identityENSB_ISF_NSH_I23CountingToStrideFunctorIiENSA_17counting_iteratorIiSM_SM_SM_EESM_SM_EEEEJSO_EEEvT0_iT1_T2_DpNS2_10kernel_argIT3_EE:
	.zero		952


//--------------------- .nv.constant0._ZN3cub18CUB_300001_SM_10006detail9transform16transform_kernelINS2_10policy_hubILb1EN4cuda3std3__45tupleIJN6thrust24THRUST_300001_SM_1000_NS20permutation_iteratorINSA_6detail15normal_iteratorINSA_10device_ptrIiEEEESG_EEEEEE10policy1000ElNS7_10__identityESG_JSH_EEEvT0_iT1_T2_DpNS2_10kernel_argIT3_EE --------------------------
	.section	.nv.constant0._ZN3cub18CUB_300001_SM_10006detail9transform16transform_kernelINS2_10policy_hubILb1EN4cuda3std3__45tupleIJN6thrust24THRUST_300001_SM_1000_NS20permutation_iteratorINSA_6detail15normal_iteratorINSA_10device_ptrIiEEEESG_EEEEEE10policy1000ElNS7_10__identityESG_JSH_EEEvT0_iT1_T2_DpNS2_10kernel_argIT3_EE,"a",@progbits
	.sectionflags	@""
	.align	4
.nv.constant0._ZN3cub18CUB_300001_SM_10006detail9transform16transform_kernelINS2_10policy_hubILb1EN4cuda3std3__45tupleIJN6thrust24THRUST_300001_SM_1000_NS20permutation_iteratorINSA_6detail15normal_iteratorINSA_10device_ptrIiEEEESG_EEEEEE10policy1000ElNS7_10__identityESG_JSH_EEEvT0_iT1_T2_DpNS2_10kernel_argIT3_EE:
	.zero		936


//--------------------- .nv.constant0._ZN3cub18CUB_300001_SM_10006detail9transform16transform_kernelINS2_10policy_hubILb1EN4cuda3std3__45tupleIJN6thrust24THRUST_300001_SM_1000_NS20permutation_iteratorINSA_6detail15normal_iteratorINSA_10device_ptrIiEEEESG_EEEEEE10policy1000EiNS7_10__identityESG_JSH_EEEvT0_iT1_T2_DpNS2_10kernel_argIT3_EE --------------------------
	.section	.nv.constant0._ZN3cub18CUB_300001_SM_10006detail9transform16transform_kernelINS2_10policy_hubILb1EN4cuda3std3__45tupleIJN6thrust24THRUST_300001_SM_1000_NS20permutation_iteratorINSA_6detail15normal_iteratorINSA_10device_ptrIiEEEESG_EEEEEE10policy1000EiNS7_10__identityESG_JSH_EEEvT0_iT1_T2_DpNS2_10kernel_argIT3_EE,"a",@progbits
	.sectionflags	@""
	.align	4
.nv.constant0._ZN3cub18CUB_300001_SM_10006detail9transform16transform_kernelINS2_10policy_hubILb1EN4cuda3std3__45tupleIJN6thrust24THRUST_300001_SM_1000_NS20permutation_iteratorINSA_6detail15normal_iteratorINSA_10device_ptrIiEEEESG_EEEEEE10policy1000EiNS7_10__identityESG_JSH_EEEvT0_iT1_T2_DpNS2_10kernel_argIT3_EE:
	.zero		936


//--------------------- .nv.constant0._ZN3cub18CUB_300001_SM_10006detail8for_each13static_kernelINS2_12policy_hub_t12policy_500_tElN6thrust24THRUST_300001_SM_1000_NS8cuda_cub6__fill7functorINS7_6detail15normal_iteratorINS7_10device_ptrIiEEEEiEEEEvT0_T1_ --------------------------
	.section	.nv.constant0._ZN3cub18CUB_300001_SM_10006detail8for_each13static_kernelINS2_12policy_hub_t12policy_500_tElN6thrust24THRUST_300001_SM_1000_NS8cuda_cub6__fill7functorINS7_6detail15normal_iteratorINS7_10device_ptrIiEEEEiEEEEvT0_T1_,"a",@progbits
	.sectionflags	@""
	.align	4
.nv.constant0._ZN3cub18CUB_300001_SM_10006detail8for_each13static_kernelINS2_12policy_hub_t12policy_500_tElN6thrust24THRUST_300001_SM_1000_NS8cuda_cub6__fill7functorINS7_6detail15normal_iteratorINS7_10device_ptrIiEEEEiEEEEvT0_T1_:
	.zero		920


//--------------------- .nv.constant0._ZN3cub18CUB_300001_SM_10006detail8for_each13static_kernelINS2_12policy_hub_t12policy_500_tEmN6thrust24THRUST_300001_SM_1000_NS8cuda_cub20__uninitialized_fill7functorINS7_10device_ptrIiEEiEEEEvT0_T1_ --------------------------
	.section	.nv.constant0._ZN3cub18CUB_300001_SM_10006detail8for_each13static_kernelINS2_12policy_hub_t12policy_500_tEmN6thrust24THRUST_300001_SM_1000_NS8cuda_cub20__uninitialized_fill7functorINS7_10device_ptrIiEEiEEEEvT0_T1_,"a",@progbits
	.sectionflags	@""
	.align	4
.nv.constant0._ZN3cub18CUB_300001_SM_10006detail8for_each13static_kernelINS2_12policy_hub_t12policy_500_tEmN6thrust24THRUST_300001_SM_1000_NS8cuda_cub20__uninitialized_fill7functorINS7_10device_ptrIiEEiEEEEvT0_T1_:
	.zero		920


//--------------------- .nv.constant0._ZN3cub18CUB_300001_SM_10006detail11EmptyKernelIvEEvv --------------------------
	.section	.nv.constant0._ZN3cub18CUB_300001_SM_10006detail11EmptyKernelIvEEvv,"a",@progbits
	.sectionflags	@""
	.align	4
.nv.constant0._ZN3cub18CUB_300001_SM_10006detail11EmptyKernelIvEEvv:
	.zero		896


//--------------------- .nv.constant0._Z24deflate_to_struct_kernelIiEvPKT_P9ContainerIS0_Ei --------------------------
	.section	.nv.constant0._Z24deflate_to_struct_kernelIiEvPKT_P9ContainerIS0_Ei,"a",@progbits
	.sectionflags	@""
	.align	4
.nv.constant0._Z24deflate_to_struct_kernelIiEvPKT_P9ContainerIS0_Ei:
	.zero		916


//--------------------- .nv.constant0._Z14deflate_kernelIiEvPKT_PKiiPS0_ --------------------------
	.section	.nv.constant0._Z14deflate_kernelIiEvPKT_PKiiPS0_,"a",@progbits
	.sectionflags	@""
	.align	4
.nv.constant0._Z14deflate_kernelIiEvPKT_PKiiPS0_:
	.zero		928


//--------------------- SYMBOLS --------------------------

	.type		.nv.reservedSmem.offset0,@object
	.size		.nv.reservedSmem.offset0,0x4
